	.target	sm_90a

	.elftype	@"ET_EXEC"


//--------------------- .note.nv.tkinfo           --------------------------
	.section	.note.nv.tkinfo,"",@"SHT_NOTE"
	.sectionflags	@"SHF_NOTE_NV_TKINFO"
	.tkinfo
        /*0018*/ 	.word	0x00000002
        /*0030*/ 	.string	""
        /*0030*/ 	.string	"ptxas"
        /*0030*/ 	.string	"Cuda compilation tools, release 13.0, V13.0.88"
        /*0030*/ 	.string	"Build cuda_13.0.r13.0/compiler.36424714_0"
        /*0030*/ 	.string	"-arch sm_90a -m 64 "



//--------------------- .note.nv.cuinfo           --------------------------
	.section	.note.nv.cuinfo,"",@"SHT_NOTE"
	.sectionflags	@"SHF_NOTE_NV_CUINFO"
        /*0018*/ 	.short	0x0002
        /*001a*/ 	.short	0x005a
        /*001c*/ 	.short	0x0082
	.zero		2


//--------------------- .nv.info                  --------------------------
	.section	.nv.info,"",@"SHT_CUDA_INFO"
	.align	4


	//----- nvinfo : EIATTR_REGCOUNT
	.align		4
        /*0000*/ 	.byte	0x04, 0x2f
        /*0002*/ 	.short	(.L_12 - .L_11)
	.align		4
.L_11:
        /*0004*/ 	.word	index@(_ZN7cutlass13device_kernelIN5flash19enable_sm80_to_sm89INS1_16FlashAttnFwdSm80INS1_25CollectiveMainloopFwdSm80ILi8ELi1ELb1EN4cute5tupleIJNS5_1CILi128EEENS7_ILi112EEES8_EEELi128ENS_10bfloat16_tEfNS_4arch4Sm80ELb1ELb0ELb0ELb1ELb0ELb1ELb1ELb1EEENS1_21CollectiveEpilogueFwdINS6_IJS8_S8_S9_EEENS6_IJNS7_ILi1EEESH_SH_EEESB_SD_Li256ELb1ELb1ELb1ELb0EEENS1_36VarlenDynamicPersistentTileSchedulerILi128ELi112ELi256ELi256ELb1ELb1ELb0ELb1ELb1ELb1EEEEEEEEEvNT_6ParamsE)
        /*0008*/ 	.word	0x00000004


	//----- nvinfo : EIATTR_FRAME_SIZE
	.align		4
.L_12:
        /*000c*/ 	.byte	0x04, 0x11
        /*000e*/ 	.short	(.L_14 - .L_13)
	.align		4
.L_13:
        /*0010*/ 	.word	index@(_ZN7cutlass13device_kernelIN5flash19enable_sm80_to_sm89INS1_16FlashAttnFwdSm80INS1_25CollectiveMainloopFwdSm80ILi8ELi1ELb1EN4cute5tupleIJNS5_1CILi128EEENS7_ILi112EEES8_EEELi128ENS_10bfloat16_tEfNS_4arch4Sm80ELb1ELb0ELb0ELb1ELb0ELb1ELb1ELb1EEENS1_21CollectiveEpilogueFwdINS6_IJS8_S8_S9_EEENS6_IJNS7_ILi1EEESH_SH_EEESB_SD_Li256ELb1ELb1ELb1ELb0EEENS1_36VarlenDynamicPersistentTileSchedulerILi128ELi112ELi256ELi256ELb1ELb1ELb0ELb1ELb1ELb1EEEEEEEEEvNT_6ParamsE)
        /*0014*/ 	.word	0x00000000


	//----- nvinfo : EIATTR_REGCOUNT
	.align		4
.L_14:
        /*0018*/ 	.byte	0x04, 0x2f
        /*001a*/ 	.short	(.L_16 - .L_15)
	.align		4
.L_15:
        /*001c*/ 	.word	index@(_ZN7cutlass13device_kernelIN5flash19enable_sm80_to_sm89INS1_16FlashAttnFwdSm80INS1_25CollectiveMainloopFwdSm80ILi8ELi1ELb1EN4cute5tupleIJNS5_1CILi128EEENS7_ILi112EEES8_EEELi128ENS_10bfloat16_tEfNS_4arch4Sm80ELb1ELb0ELb0ELb1ELb0ELb0ELb1ELb1EEENS1_21CollectiveEpilogueFwdINS6_IJS8_S8_S9_EEENS6_IJNS7_ILi1EEESH_SH_EEESB_SD_Li256ELb1ELb1ELb1ELb0EEENS1_36VarlenDynamicPersistentTileSchedulerILi128ELi112ELi256ELi256ELb1ELb1ELb0ELb1ELb1ELb1EEEEEEEEEvNT_6ParamsE)
        /*0020*/ 	.word	0x00000004


	//----- nvinfo : EIATTR_FRAME_SIZE
	.align		4
.L_16:
        /*0024*/ 	.byte	0x04, 0x11
        /*0026*/ 	.short	(.L_18 - .L_17)
	.align		4
.L_17:
        /*0028*/ 	.word	index@(_ZN7cutlass13device_kernelIN5flash19enable_sm80_to_sm89INS1_16FlashAttnFwdSm80INS1_25CollectiveMainloopFwdSm80ILi8ELi1ELb1EN4cute5tupleIJNS5_1CILi128EEENS7_ILi112EEES8_EEELi128ENS_10bfloat16_tEfNS_4arch4Sm80ELb1ELb0ELb0ELb1ELb0ELb0ELb1ELb1EEENS1_21CollectiveEpilogueFwdINS6_IJS8_S8_S9_EEENS6_IJNS7_ILi1EEESH_SH_EEESB_SD_Li256ELb1ELb1ELb1ELb0EEENS1_36VarlenDynamicPersistentTileSchedulerILi128ELi112ELi256ELi256ELb1ELb1ELb0ELb1ELb1ELb1EEEEEEEEEvNT_6ParamsE)
        /*002c*/ 	.word	0x00000000


	//----- nvinfo : EIATTR_REGCOUNT
	.align		4
.L_18:
        /*0030*/ 	.byte	0x04, 0x2f
        /*0032*/ 	.short	(.L_20 - .L_19)
	.align		4
.L_19:
        /*0034*/ 	.word	index@(_ZN7cutlass13device_kernelIN5flash19enable_sm80_to_sm89INS1_16FlashAttnFwdSm80INS1_25CollectiveMainloopFwdSm80ILi4ELi1ELb0EN4cute5tupleIJNS5_1CILi128EEENS7_ILi64EEES8_EEELi128ENS_10bfloat16_tEfNS_4arch4Sm80ELb1ELb0ELb0ELb0ELb0ELb0ELb1ELb1EEENS1_21CollectiveEpilogueFwdINS6_IJS8_S8_S9_EEENS6_IJNS7_ILi1EEESH_SH_EEESB_SD_Li128ELb0ELb1ELb1ELb0EEENS1_30DynamicPersistentTileSchedulerILi128ELi128ELb1ELb1ELb0EEEEEEEEEvNT_6ParamsE)
        /*0038*/ 	.word	0x00000004


	//----- nvinfo : EIATTR_FRAME_SIZE
	.align		4
.L_20:
        /*003c*/ 	.byte	0x04, 0x11
        /*003e*/ 	.short	(.L_22 - .L_21)
	.align		4
.L_21:
        /*0040*/ 	.word	index@(_ZN7cutlass13device_kernelIN5flash19enable_sm80_to_sm89INS1_16FlashAttnFwdSm80INS1_25CollectiveMainloopFwdSm80ILi4ELi1ELb0EN4cute5tupleIJNS5_1CILi128EEENS7_ILi64EEES8_EEELi128ENS_10bfloat16_tEfNS_4arch4Sm80ELb1ELb0ELb0ELb0ELb0ELb0ELb1ELb1EEENS1_21CollectiveEpilogueFwdINS6_IJS8_S8_S9_EEENS6_IJNS7_ILi1EEESH_SH_EEESB_SD_Li128ELb0ELb1ELb1ELb0EEENS1_30DynamicPersistentTileSchedulerILi128ELi128ELb1ELb1ELb0EEEEEEEEEvNT_6ParamsE)
        /*0044*/ 	.word	0x00000000


	//----- nvinfo : EIATTR_REGCOUNT
	.align		4
.L_22:
        /*0048*/ 	.byte	0x04, 0x2f
        /*004a*/ 	.short	(.L_24 - .L_23)
	.align		4
.L_23:
        /*004c*/ 	.word	index@(_ZN7cutlass13device_kernelIN5flash19enable_sm80_to_sm89INS1_16FlashAttnFwdSm80INS1_25CollectiveMainloopFwdSm80ILi8ELi1ELb1EN4cute5tupleIJNS5_1CILi128EEENS7_ILi96EEES8_EEELi128ENS_10bfloat16_tEfNS_4arch4Sm80ELb0ELb1ELb0ELb1ELb0ELb1ELb1ELb1EEENS1_21CollectiveEpilogueFwdINS6_IJS8_S8_S9_EEENS6_IJNS7_ILi1EEESH_SH_EEESB_SD_Li256ELb1ELb1ELb1ELb0EEENS1_36VarlenDynamicPersistentTileSchedulerILi128ELi96ELi256ELi256ELb1ELb1ELb0ELb1ELb0ELb1EEEEEEEEEvNT_6ParamsE)
        /*0050*/ 	.word	0x00000004


	//----- nvinfo : EIATTR_FRAME_SIZE
	.align		4
.L_24:
        /*0054*/ 	.byte	0x04, 0x11
        /*0056*/ 	.short	(.L_26 - .L_25)
	.align		4
.L_25:
        /*0058*/ 	.word	index@(_ZN7cutlass13device_kernelIN5flash19enable_sm80_to_sm89INS1_16FlashAttnFwdSm80INS1_25CollectiveMainloopFwdSm80ILi8ELi1ELb1EN4cute5tupleIJNS5_1CILi128EEENS7_ILi96EEES8_EEELi128ENS_10bfloat16_tEfNS_4arch4Sm80ELb0ELb1ELb0ELb1ELb0ELb1ELb1ELb1EEENS1_21CollectiveEpilogueFwdINS6_IJS8_S8_S9_EEENS6_IJNS7_ILi1EEESH_SH_EEESB_SD_Li256ELb1ELb1ELb1ELb0EEENS1_36VarlenDynamicPersistentTileSchedulerILi128ELi96ELi256ELi256ELb1ELb1ELb0ELb1ELb0ELb1EEEEEEEEEvNT_6ParamsE)
        /*005c*/ 	.word	0x00000000


	//----- nvinfo : EIATTR_REGCOUNT
	.align		4
.L_26:
        /*0060*/ 	.byte	0x04, 0x2f
        /*0062*/ 	.short	(.L_28 - .L_27)
	.align		4
.L_27:
        /*0064*/ 	.word	index@(_ZN7cutlass13device_kernelIN5flash19enable_sm80_to_sm89INS1_16FlashAttnFwdSm80INS1_25CollectiveMainloopFwdSm80ILi8ELi1ELb1EN4cute5tupleIJNS5_1CILi128EEENS7_ILi96EEES8_EEELi128ENS_10bfloat16_tEfNS_4arch4Sm80ELb0ELb1ELb0ELb1ELb0ELb0ELb1ELb1EEENS1_21CollectiveEpilogueFwdINS6_IJS8_S8_S9_EEENS6_IJNS7_ILi1EEESH_SH_EEESB_SD_Li256ELb1ELb1ELb1ELb0EEENS1_36VarlenDynamicPersistentTileSchedulerILi128ELi96ELi256ELi256ELb1ELb1ELb0ELb1ELb0ELb1EEEEEEEEEvNT_6ParamsE)
        /*0068*/ 	.word	0x00000004


	//----- nvinfo : EIATTR_FRAME_SIZE
	.align		4
.L_28:
        /*006c*/ 	.byte	0x04, 0x11
        /*006e*/ 	.short	(.L_30 - .L_29)
	.align		4
.L_29:
        /*0070*/ 	.word	index@(_ZN7cutlass13device_kernelIN5flash19enable_sm80_to_sm89INS1_16FlashAttnFwdSm80INS1_25CollectiveMainloopFwdSm80ILi8ELi1ELb1EN4cute5tupleIJNS5_1CILi128EEENS7_ILi96EEES8_EEELi128ENS_10bfloat16_tEfNS_4arch4Sm80ELb0ELb1ELb0ELb1ELb0ELb0ELb1ELb1EEENS1_21CollectiveEpilogueFwdINS6_IJS8_S8_S9_EEENS6_IJNS7_ILi1EEESH_SH_EEESB_SD_Li256ELb1ELb1ELb1ELb0EEENS1_36VarlenDynamicPersistentTileSchedulerILi128ELi96ELi256ELi256ELb1ELb1ELb0ELb1ELb0ELb1EEEEEEEEEvNT_6ParamsE)
        /*0074*/ 	.word	0x00000000


	//----- nvinfo : EIATTR_REGCOUNT
	.align		4
.L_30:
        /*0078*/ 	.byte	0x04, 0x2f
        /*007a*/ 	.short	(.L_32 - .L_31)
	.align		4
.L_31:
        /*007c*/ 	.word	index@(_ZN7cutlass13device_kernelIN5flash19enable_sm80_to_sm89INS1_16FlashAttnFwdSm80INS1_25CollectiveMainloopFwdSm80ILi4ELi1ELb0EN4cute5tupleIJNS5_1CILi128EEENS7_ILi48EEES8_EEELi128ENS_10bfloat16_tEfNS_4arch4Sm80ELb0ELb1ELb0ELb0ELb0ELb0ELb1ELb1EEENS1_21CollectiveEpilogueFwdINS6_IJS8_S8_S9_EEENS6_IJNS7_ILi1EEESH_SH_EEESB_SD_Li128ELb0ELb1ELb1ELb0EEENS1_19SingleTileSchedulerILb0ELb1ELb1ELi128EEEEEEEEEvNT_6ParamsE)
        /*0080*/ 	.word	0x00000004


	//----- nvinfo : EIATTR_FRAME_SIZE
	.align		4
.L_32:
        /*0084*/ 	.byte	0x04, 0x11
        /*0086*/ 	.short	(.L_34 - .L_33)
	.align		4
.L_33:
        /*0088*/ 	.word	index@(_ZN7cutlass13device_kernelIN5flash19enable_sm80_to_sm89INS1_16FlashAttnFwdSm80INS1_25CollectiveMainloopFwdSm80ILi4ELi1ELb0EN4cute5tupleIJNS5_1CILi128EEENS7_ILi48EEES8_EEELi128ENS_10bfloat16_tEfNS_4arch4Sm80ELb0ELb1ELb0ELb0ELb0ELb0ELb1ELb1EEENS1_21CollectiveEpilogueFwdINS6_IJS8_S8_S9_EEENS6_IJNS7_ILi1EEESH_SH_EEESB_SD_Li128ELb0ELb1ELb1ELb0EEENS1_19SingleTileSchedulerILb0ELb1ELb1ELi128EEEEEEEEEvNT_6ParamsE)
        /*008c*/ 	.word	0x00000000


	//----- nvinfo : EIATTR_REGCOUNT
	.align		4
.L_34:
        /*0090*/ 	.byte	0x04, 0x2f
        /*0092*/ 	.short	(.L_36 - .L_35)
	.align		4
.L_35:
        /*0094*/ 	.word	index@(_ZN7cutlass13device_kernelIN5flash19enable_sm80_to_sm89INS1_16FlashAttnFwdSm80INS1_25CollectiveMainloopFwdSm80ILi8ELi1ELb1EN4cute5tupleIJNS5_1CILi128EEENS7_ILi112EEES8_EEELi128ENS_10bfloat16_tEfNS_4arch4Sm80ELb0ELb0ELb0ELb1ELb0ELb1ELb1ELb1EEENS1_21CollectiveEpilogueFwdINS6_IJS8_S8_S9_EEENS6_IJNS7_ILi1EEESH_SH_EEESB_SD_Li256ELb1ELb1ELb1ELb0EEENS1_36VarlenDynamicPersistentTileSchedulerILi128ELi112ELi256ELi256ELb1ELb1ELb0ELb0ELb1ELb1EEEEEEEEEvNT_6ParamsE)
        /*0098*/ 	.word	0x00000004


	//----- nvinfo : EIATTR_FRAME_SIZE
	.align		4
.L_36:
        /*009c*/ 	.byte	0x04, 0x11
        /*009e*/ 	.short	(.L_38 - .L_37)
	.align		4
.L_37:
        /*00a0*/ 	.word	index@(_ZN7cutlass13device_kernelIN5flash19enable_sm80_to_sm89INS1_16FlashAttnFwdSm80INS1_25CollectiveMainloopFwdSm80ILi8ELi1ELb1EN4cute5tupleIJNS5_1CILi128EEENS7_ILi112EEES8_EEELi128ENS_10bfloat16_tEfNS_4arch4Sm80ELb0ELb0ELb0ELb1ELb0ELb1ELb1ELb1EEENS1_21CollectiveEpilogueFwdINS6_IJS8_S8_S9_EEENS6_IJNS7_ILi1EEESH_SH_EEESB_SD_Li256ELb1ELb1ELb1ELb0EEENS1_36VarlenDynamicPersistentTileSchedulerILi128ELi112ELi256ELi256ELb1ELb1ELb0ELb0ELb1ELb1EEEEEEEEEvNT_6ParamsE)
        /*00a4*/ 	.word	0x00000000


	//----- nvinfo : EIATTR_REGCOUNT
	.align		4
.L_38:
        /*00a8*/ 	.byte	0x04, 0x2f
        /*00aa*/ 	.short	(.L_40 - .L_39)
	.align		4
.L_39:
        /*00ac*/ 	.word	index@(_ZN7cutlass13device_kernelIN5flash19enable_sm80_to_sm89INS1_16FlashAttnFwdSm80INS1_25CollectiveMainloopFwdSm80ILi8ELi1ELb1EN4cute5tupleIJNS5_1CILi128EEENS7_ILi112EEES8_EEELi128ENS_10bfloat16_tEfNS_4arch4Sm80ELb0ELb0ELb0ELb1ELb0ELb0ELb1ELb1EEENS1_21CollectiveEpilogueFwdINS6_IJS8_S8_S9_EEENS6_IJNS7_ILi1EEESH_SH_EEESB_SD_Li256ELb1ELb1ELb1ELb0EEENS1_36VarlenDynamicPersistentTileSchedulerILi128ELi112ELi256ELi256ELb1ELb1ELb0ELb0ELb1ELb1EEEEEEEEEvNT_6ParamsE)
        /*00b0*/ 	.word	0x00000004


	//----- nvinfo : EIATTR_FRAME_SIZE
	.align		4
.L_40:
        /*00b4*/ 	.byte	0x04, 0x11
        /*00b6*/ 	.short	(.L_42 - .L_41)
	.align		4
.L_41:
        /*00b8*/ 	.word	index@(_ZN7cutlass13device_kernelIN5flash19enable_sm80_to_sm89INS1_16FlashAttnFwdSm80INS1_25CollectiveMainloopFwdSm80ILi8ELi1ELb1EN4cute5tupleIJNS5_1CILi128EEENS7_ILi112EEES8_EEELi128ENS_10bfloat16_tEfNS_4arch4Sm80ELb0ELb0ELb0ELb1ELb0ELb0ELb1ELb1EEENS1_21CollectiveEpilogueFwdINS6_IJS8_S8_S9_EEENS6_IJNS7_ILi1EEESH_SH_EEESB_SD_Li256ELb1ELb1ELb1ELb0EEENS1_36VarlenDynamicPersistentTileSchedulerILi128ELi112ELi256ELi256ELb1ELb1ELb0ELb0ELb1ELb1EEEEEEEEEvNT_6ParamsE)
        /*00bc*/ 	.word	0x00000000


	//----- nvinfo : EIATTR_REGCOUNT
	.align		4
.L_42:
        /*00c0*/ 	.byte	0x04, 0x2f
        /*00c2*/ 	.short	(.L_44 - .L_43)
	.align		4
.L_43:
        /*00c4*/ 	.word	index@(_ZN7cutlass13device_kernelIN5flash19enable_sm80_to_sm89INS1_16FlashAttnFwdSm80INS1_25CollectiveMainloopFwdSm80ILi4ELi1ELb0EN4cute5tupleIJNS5_1CILi128EEENS7_ILi64EEES8_EEELi128ENS_10bfloat16_tEfNS_4arch4Sm80ELb0ELb0ELb0ELb0ELb0ELb0ELb1ELb1EEENS1_21CollectiveEpilogueFwdINS6_IJS8_S8_S9_EEENS6_IJNS7_ILi1EEESH_SH_EEESB_SD_Li128ELb0ELb1ELb1ELb0EEENS1_19SingleTileSchedulerILb0ELb1ELb1ELi128EEEEEEEEEvNT_6ParamsE)
        /*00c8*/ 	.word	0x00000004


	//----- nvinfo : EIATTR_FRAME_SIZE
	.align		4
.L_44:
        /*00cc*/ 	.byte	0x04, 0x11
        /*00ce*/ 	.short	(.L_46 - .L_45)
	.align		4
.L_45:
        /*00d0*/ 	.word	index@(_ZN7cutlass13device_kernelIN5flash19enable_sm80_to_sm89INS1_16FlashAttnFwdSm80INS1_25CollectiveMainloopFwdSm80ILi4ELi1ELb0EN4cute5tupleIJNS5_1CILi128EEENS7_ILi64EEES8_EEELi128ENS_10bfloat16_tEfNS_4arch4Sm80ELb0ELb0ELb0ELb0ELb0ELb0ELb1ELb1EEENS1_21CollectiveEpilogueFwdINS6_IJS8_S8_S9_EEENS6_IJNS7_ILi1EEESH_SH_EEESB_SD_Li128ELb0ELb1ELb1ELb0EEENS1_19SingleTileSchedulerILb0ELb1ELb1ELi128EEEEEEEEEvNT_6ParamsE)
        /*00d4*/ 	.word	0x00000000


	//----- nvinfo : EIATTR_REGCOUNT
	.align		4
.L_46:
        /*00d8*/ 	.byte	0x04, 0x2f
        /*00da*/ 	.short	(.L_48 - .L_47)
	.align		4
.L_47:
        /*00dc*/ 	.word	index@(_ZN7cutlass13device_kernelIN5flash19enable_sm80_to_sm89INS1_16FlashAttnFwdSm80INS1_25CollectiveMainloopFwdSm80ILi8ELi1ELb1EN4cute5tupleIJNS5_1CILi128EEES8_S8_EEELi128ENS_10bfloat16_tEfNS_4arch4Sm80ELb1ELb0ELb0ELb0ELb0ELb0ELb1ELb1EEENS1_21CollectiveEpilogueFwdIS9_NS6_IJNS7_ILi1EEESF_SF_EEESA_SC_Li256ELb0ELb1ELb1ELb0EEENS1_30DynamicPersistentTileSchedulerILi256ELi256ELb1ELb1ELb0EEEEEEEEEvNT_6ParamsE)
        /*00e0*/ 	.word	0x00000004


	//----- nvinfo : EIATTR_FRAME_SIZE
	.align		4
.L_48:
        /*00e4*/ 	.byte	0x04, 0x11
        /*00e6*/ 	.short	(.L_50 - .L_49)
	.align		4
.L_49:
        /*00e8*/ 	.word	index@(_ZN7cutlass13device_kernelIN5flash19enable_sm80_to_sm89INS1_16FlashAttnFwdSm80INS1_25CollectiveMainloopFwdSm80ILi8ELi1ELb1EN4cute5tupleIJNS5_1CILi128EEES8_S8_EEELi128ENS_10bfloat16_tEfNS_4arch4Sm80ELb1ELb0ELb0ELb0ELb0ELb0ELb1ELb1EEENS1_21CollectiveEpilogueFwdIS9_NS6_IJNS7_ILi1EEESF_SF_EEESA_SC_Li256ELb0ELb1ELb1ELb0EEENS1_30DynamicPersistentTileSchedulerILi256ELi256ELb1ELb1ELb0EEEEEEEEEvNT_6ParamsE)
        /*00ec*/ 	.word	0x00000000


	//----- nvinfo : EIATTR_REGCOUNT
	.align		4
.L_50:
        /*00f0*/ 	.byte	0x04, 0x2f
        /*00f2*/ 	.short	(.L_52 - .L_51)
	.align		4
.L_51:
        /*00f4*/ 	.word	index@(_ZN7cutlass13device_kernelIN5flash19enable_sm80_to_sm89INS1_16FlashAttnFwdSm80INS1_25CollectiveMainloopFwdSm80ILi8ELi1ELb1EN4cute5tupleIJNS5_1CILi128EEENS7_ILi96EEES8_EEELi128ENS_10bfloat16_tEfNS_4arch4Sm80ELb0ELb1ELb0ELb0ELb0ELb0ELb1ELb1EEENS1_21CollectiveEpilogueFwdINS6_IJS8_S8_S9_EEENS6_IJNS7_ILi1EEESH_SH_EEESB_SD_Li256ELb0ELb1ELb1ELb0EEENS1_19SingleTileSchedulerILb0ELb1ELb1ELi128EEEEEEEEEvNT_6ParamsE)
        /*00f8*/ 	.word	0x00000004


	//----- nvinfo : EIATTR_FRAME_SIZE
	.align		4
.L_52:
        /*00fc*/ 	.byte	0x04, 0x11
        /*00fe*/ 	.short	(.L_54 - .L_53)
	.align		4
.L_53:
        /*0100*/ 	.word	index@(_ZN7cutlass13device_kernelIN5flash19enable_sm80_to_sm89INS1_16FlashAttnFwdSm80INS1_25CollectiveMainloopFwdSm80ILi8ELi1ELb1EN4cute5tupleIJNS5_1CILi128EEENS7_ILi96EEES8_EEELi128ENS_10bfloat16_tEfNS_4arch4Sm80ELb0ELb1ELb0ELb0ELb0ELb0ELb1ELb1EEENS1_21CollectiveEpilogueFwdINS6_IJS8_S8_S9_EEENS6_IJNS7_ILi1EEESH_SH_EEESB_SD_Li256ELb0ELb1ELb1ELb0EEENS1_19SingleTileSchedulerILb0ELb1ELb1ELi128EEEEEEEEEvNT_6ParamsE)
        /*0104*/ 	.word	0x00000000


	//----- nvinfo : EIATTR_REGCOUNT
	.align		4
.L_54:
        /*0108*/ 	.byte	0x04, 0x2f
        /*010a*/ 	.short	(.L_56 - .L_55)
	.align		4
.L_55:
        /*010c*/ 	.word	index@(_ZN7cutlass13device_kernelIN5flash19enable_sm80_to_sm89INS1_16FlashAttnFwdSm80INS1_25CollectiveMainloopFwdSm80ILi8ELi1ELb1EN4cute5tupleIJNS5_1CILi128EEES8_S8_EEELi128ENS_10bfloat16_tEfNS_4arch4Sm80ELb0ELb0ELb0ELb0ELb0ELb0ELb1ELb1EEENS1_21CollectiveEpilogueFwdIS9_NS6_IJNS7_ILi1EEESF_SF_EEESA_SC_Li256ELb0ELb1ELb1ELb0EEENS1_19SingleTileSchedulerILb0ELb1ELb1ELi128EEEEEEEEEvNT_6ParamsE)
        /*0110*/ 	.word	0x00000004


	//----- nvinfo : EIATTR_FRAME_SIZE
	.align		4
.L_56:
        /*0114*/ 	.byte	0x04, 0x11
        /*0116*/ 	.short	(.L_58 - .L_57)
	.align		4
.L_57:
        /*0118*/ 	.word	index@(_ZN7cutlass13device_kernelIN5flash19enable_sm80_to_sm89INS1_16FlashAttnFwdSm80INS1_25CollectiveMainloopFwdSm80ILi8ELi1ELb1EN4cute5tupleIJNS5_1CILi128EEES8_S8_EEELi128ENS_10bfloat16_tEfNS_4arch4Sm80ELb0ELb0ELb0ELb0ELb0ELb0ELb1ELb1EEENS1_21CollectiveEpilogueFwdIS9_NS6_IJNS7_ILi1EEESF_SF_EEESA_SC_Li256ELb0ELb1ELb1ELb0EEENS1_19SingleTileSchedulerILb0ELb1ELb1ELi128EEEEEEEEEvNT_6ParamsE)
        /*011c*/ 	.word	0x00000000


	//----- nvinfo : EIATTR_MIN_STACK_SIZE
	.align		4
.L_58:
        /*0120*/ 	.byte	0x04, 0x12
        /*0122*/ 	.short	(.L_60 - .L_59)
	.align		4
.L_59:
        /*0124*/ 	.word	index@(_ZN7cutlass13device_kernelIN5flash19enable_sm80_to_sm89INS1_16FlashAttnFwdSm80INS1_25CollectiveMainloopFwdSm80ILi8ELi1ELb1EN4cute5tupleIJNS5_1CILi128EEES8_S8_EEELi128ENS_10bfloat16_tEfNS_4arch4Sm80ELb0ELb0ELb0ELb0ELb0ELb0ELb1ELb1EEENS1_21CollectiveEpilogueFwdIS9_NS6_IJNS7_ILi1EEESF_SF_EEESA_SC_Li256ELb0ELb1ELb1ELb0EEENS1_19SingleTileSchedulerILb0ELb1ELb1ELi128EEEEEEEEEvNT_6ParamsE)
        /*0128*/ 	.word	0x00000000


	//----- nvinfo : EIATTR_MIN_STACK_SIZE
	.align		4
.L_60:
        /*012c*/ 	.byte	0x04, 0x12
        /*012e*/ 	.short	(.L_62 - .L_61)
	.align		4
.L_61:
        /*0130*/ 	.word	index@(_ZN7cutlass13device_kernelIN5flash19enable_sm80_to_sm89INS1_16FlashAttnFwdSm80INS1_25CollectiveMainloopFwdSm80ILi8ELi1ELb1EN4cute5tupleIJNS5_1CILi128EEENS7_ILi96EEES8_EEELi128ENS_10bfloat16_tEfNS_4arch4Sm80ELb0ELb1ELb0ELb0ELb0ELb0ELb1ELb1EEENS1_21CollectiveEpilogueFwdINS6_IJS8_S8_S9_EEENS6_IJNS7_ILi1EEESH_SH_EEESB_SD_Li256ELb0ELb1ELb1ELb0EEENS1_19SingleTileSchedulerILb0ELb1ELb1ELi128EEEEEEEEEvNT_6ParamsE)
        /*0134*/ 	.word	0x00000000


	//----- nvinfo : EIATTR_MIN_STACK_SIZE
	.align		4
.L_62:
        /*0138*/ 	.byte	0x04, 0x12
        /*013a*/ 	.short	(.L_64 - .L_63)
	.align		4
.L_63:
        /*013c*/ 	.word	index@(_ZN7cutlass13device_kernelIN5flash19enable_sm80_to_sm89INS1_16FlashAttnFwdSm80INS1_25CollectiveMainloopFwdSm80ILi8ELi1ELb1EN4cute5tupleIJNS5_1CILi128EEES8_S8_EEELi128ENS_10bfloat16_tEfNS_4arch4Sm80ELb1ELb0ELb0ELb0ELb0ELb0ELb1ELb1EEENS1_21CollectiveEpilogueFwdIS9_NS6_IJNS7_ILi1EEESF_SF_EEESA_SC_Li256ELb0ELb1ELb1ELb0EEENS1_30DynamicPersistentTileSchedulerILi256ELi256ELb1ELb1ELb0EEEEEEEEEvNT_6ParamsE)
        /*0140*/ 	.word	0x00000000


	//----- nvinfo : EIATTR_MIN_STACK_SIZE
	.align		4
.L_64:
        /*0144*/ 	.byte	0x04, 0x12
        /*0146*/ 	.short	(.L_66 - .L_65)
	.align		4
.L_65:
        /*0148*/ 	.word	index@(_ZN7cutlass13device_kernelIN5flash19enable_sm80_to_sm89INS1_16FlashAttnFwdSm80INS1_25CollectiveMainloopFwdSm80ILi4ELi1ELb0EN4cute5tupleIJNS5_1CILi128EEENS7_ILi64EEES8_EEELi128ENS_10bfloat16_tEfNS_4arch4Sm80ELb0ELb0ELb0ELb0ELb0ELb0ELb1ELb1EEENS1_21CollectiveEpilogueFwdINS6_IJS8_S8_S9_EEENS6_IJNS7_ILi1EEESH_SH_EEESB_SD_Li128ELb0ELb1ELb1ELb0EEENS1_19SingleTileSchedulerILb0ELb1ELb1ELi128EEEEEEEEEvNT_6ParamsE)
        /*014c*/ 	.word	0x00000000


	//----- nvinfo : EIATTR_MIN_STACK_SIZE
	.align		4
.L_66:
        /*0150*/ 	.byte	0x04, 0x12
        /*0152*/ 	.short	(.L_68 - .L_67)
	.align		4
.L_67:
        /*0154*/ 	.word	index@(_ZN7cutlass13device_kernelIN5flash19enable_sm80_to_sm89INS1_16FlashAttnFwdSm80INS1_25CollectiveMainloopFwdSm80ILi8ELi1ELb1EN4cute5tupleIJNS5_1CILi128EEENS7_ILi112EEES8_EEELi128ENS_10bfloat16_tEfNS_4arch4Sm80ELb0ELb0ELb0ELb1ELb0ELb0ELb1ELb1EEENS1_21CollectiveEpilogueFwdINS6_IJS8_S8_S9_EEENS6_IJNS7_ILi1EEESH_SH_EEESB_SD_Li256ELb1ELb1ELb1ELb0EEENS1_36VarlenDynamicPersistentTileSchedulerILi128ELi112ELi256ELi256ELb1ELb1ELb0ELb0ELb1ELb1EEEEEEEEEvNT_6ParamsE)
        /*0158*/ 	.word	0x00000000


	//----- nvinfo : EIATTR_MIN_STACK_SIZE
	.align		4
.L_68:
        /*015c*/ 	.byte	0x04, 0x12
        /*015e*/ 	.short	(.L_70 - .L_69)
	.align		4
.L_69:
        /*0160*/ 	.word	index@(_ZN7cutlass13device_kernelIN5flash19enable_sm80_to_sm89INS1_16FlashAttnFwdSm80INS1_25CollectiveMainloopFwdSm80ILi8ELi1ELb1EN4cute5tupleIJNS5_1CILi128EEENS7_ILi112EEES8_EEELi128ENS_10bfloat16_tEfNS_4arch4Sm80ELb0ELb0ELb0ELb1ELb0ELb1ELb1ELb1EEENS1_21CollectiveEpilogueFwdINS6_IJS8_S8_S9_EEENS6_IJNS7_ILi1EEESH_SH_EEESB_SD_Li256ELb1ELb1ELb1ELb0EEENS1_36VarlenDynamicPersistentTileSchedulerILi128ELi112ELi256ELi256ELb1ELb1ELb0ELb0ELb1ELb1EEEEEEEEEvNT_6ParamsE)
        /*0164*/ 	.word	0x00000000


	//----- nvinfo : EIATTR_MIN_STACK_SIZE
	.align		4
.L_70:
        /*0168*/ 	.byte	0x04, 0x12
        /*016a*/ 	.short	(.L_72 - .L_71)
	.align		4
.L_71:
        /*016c*/ 	.word	index@(_ZN7cutlass13device_kernelIN5flash19enable_sm80_to_sm89INS1_16FlashAttnFwdSm80INS1_25CollectiveMainloopFwdSm80ILi4ELi1ELb0EN4cute5tupleIJNS5_1CILi128EEENS7_ILi48EEES8_EEELi128ENS_10bfloat16_tEfNS_4arch4Sm80ELb0ELb1ELb0ELb0ELb0ELb0ELb1ELb1EEENS1_21CollectiveEpilogueFwdINS6_IJS8_S8_S9_EEENS6_IJNS7_ILi1EEESH_SH_EEESB_SD_Li128ELb0ELb1ELb1ELb0EEENS1_19SingleTileSchedulerILb0ELb1ELb1ELi128EEEEEEEEEvNT_6ParamsE)
        /*0170*/ 	.word	0x00000000


	//----- nvinfo : EIATTR_MIN_STACK_SIZE
	.align		4
.L_72:
        /*0174*/ 	.byte	0x04, 0x12
        /*0176*/ 	.short	(.L_74 - .L_73)
	.align		4
.L_73:
        /*0178*/ 	.word	index@(_ZN7cutlass13device_kernelIN5flash19enable_sm80_to_sm89INS1_16FlashAttnFwdSm80INS1_25CollectiveMainloopFwdSm80ILi8ELi1ELb1EN4cute5tupleIJNS5_1CILi128EEENS7_ILi96EEES8_EEELi128ENS_10bfloat16_tEfNS_4arch4Sm80ELb0ELb1ELb0ELb1ELb0ELb0ELb1ELb1EEENS1_21CollectiveEpilogueFwdINS6_IJS8_S8_S9_EEENS6_IJNS7_ILi1EEESH_SH_EEESB_SD_Li256ELb1ELb1ELb1ELb0EEENS1_36VarlenDynamicPersistentTileSchedulerILi128ELi96ELi256ELi256ELb1ELb1ELb0ELb1ELb0ELb1EEEEEEEEEvNT_6ParamsE)
        /*017c*/ 	.word	0x00000000


	//----- nvinfo : EIATTR_MIN_STACK_SIZE
	.align		4
.L_74:
        /*0180*/ 	.byte	0x04, 0x12
        /*0182*/ 	.short	(.L_76 - .L_75)
	.align		4
.L_75:
        /*0184*/ 	.word	index@(_ZN7cutlass13device_kernelIN5flash19enable_sm80_to_sm89INS1_16FlashAttnFwdSm80INS1_25CollectiveMainloopFwdSm80ILi8ELi1ELb1EN4cute5tupleIJNS5_1CILi128EEENS7_ILi96EEES8_EEELi128ENS_10bfloat16_tEfNS_4arch4Sm80ELb0ELb1ELb0ELb1ELb0ELb1ELb1ELb1EEENS1_21CollectiveEpilogueFwdINS6_IJS8_S8_S9_EEENS6_IJNS7_ILi1EEESH_SH_EEESB_SD_Li256ELb1ELb1ELb1ELb0EEENS1_36VarlenDynamicPersistentTileSchedulerILi128ELi96ELi256ELi256ELb1ELb1ELb0ELb1ELb0ELb1EEEEEEEEEvNT_6ParamsE)
        /*0188*/ 	.word	0x00000000


	//----- nvinfo : EIATTR_MIN_STACK_SIZE
	.align		4
.L_76:
        /*018c*/ 	.byte	0x04, 0x12
        /*018e*/ 	.short	(.L_78 - .L_77)
	.align		4
.L_77:
        /*0190*/ 	.word	index@(_ZN7cutlass13device_kernelIN5flash19enable_sm80_to_sm89INS1_16FlashAttnFwdSm80INS1_25CollectiveMainloopFwdSm80ILi4ELi1ELb0EN4cute5tupleIJNS5_1CILi128EEENS7_ILi64EEES8_EEELi128ENS_10bfloat16_tEfNS_4arch4Sm80ELb1ELb0ELb0ELb0ELb0ELb0ELb1ELb1EEENS1_21CollectiveEpilogueFwdINS6_IJS8_S8_S9_EEENS6_IJNS7_ILi1EEESH_SH_EEESB_SD_Li128ELb0ELb1ELb1ELb0EEENS1_30DynamicPersistentTileSchedulerILi128ELi128ELb1ELb1ELb0EEEEEEEEEvNT_6ParamsE)
        /*0194*/ 	.word	0x00000000


	//----- nvinfo : EIATTR_MIN_STACK_SIZE
	.align		4
.L_78:
        /*0198*/ 	.byte	0x04, 0x12
        /*019a*/ 	.short	(.L_80 - .L_79)
	.align		4
.L_79:
        /*019c*/ 	.word	index@(_ZN7cutlass13device_kernelIN5flash19enable_sm80_to_sm89INS1_16FlashAttnFwdSm80INS1_25CollectiveMainloopFwdSm80ILi8ELi1ELb1EN4cute5tupleIJNS5_1CILi128EEENS7_ILi112EEES8_EEELi128ENS_10bfloat16_tEfNS_4arch4Sm80ELb1ELb0ELb0ELb1ELb0ELb0ELb1ELb1EEENS1_21CollectiveEpilogueFwdINS6_IJS8_S8_S9_EEENS6_IJNS7_ILi1EEESH_SH_EEESB_SD_Li256ELb1ELb1ELb1ELb0EEENS1_36VarlenDynamicPersistentTileSchedulerILi128ELi112ELi256ELi256ELb1ELb1ELb0ELb1ELb1ELb1EEEEEEEEEvNT_6ParamsE)
        /*01a0*/ 	.word	0x00000000


	//----- nvinfo : EIATTR_MIN_STACK_SIZE
	.align		4
.L_80:
        /*01a4*/ 	.byte	0x04, 0x12
        /*01a6*/ 	.short	(.L_82 - .L_81)
	.align		4
.L_81:
        /*01a8*/ 	.word	index@(_ZN7cutlass13device_kernelIN5flash19enable_sm80_to_sm89INS1_16FlashAttnFwdSm80INS1_25CollectiveMainloopFwdSm80ILi8ELi1ELb1EN4cute5tupleIJNS5_1CILi128EEENS7_ILi112EEES8_EEELi128ENS_10bfloat16_tEfNS_4arch4Sm80ELb1ELb0ELb0ELb1ELb0ELb1ELb1ELb1EEENS1_21CollectiveEpilogueFwdINS6_IJS8_S8_S9_EEENS6_IJNS7_ILi1EEESH_SH_EEESB_SD_Li256ELb1ELb1ELb1ELb0EEENS1_36VarlenDynamicPersistentTileSchedulerILi128ELi112ELi256ELi256ELb1ELb1ELb0ELb1ELb1ELb1EEEEEEEEEvNT_6ParamsE)
        /*01ac*/ 	.word	0x00000000
.L_82:


//--------------------- .nv.compat                --------------------------
	.section	.nv.compat,"",@"SHT_CUDA_COMPAT_INFO"
	.align	4
        /*0000*/ 	.byte	0x02, 0x09, 0x01, 0x00, 0x02, 0x02, 0x01, 0x00, 0x02, 0x05, 0x05, 0x00, 0x03, 0x07, 0x01, 0x01
        /*0010*/ 	.byte	0x02, 0x03, 0x00, 0x00, 0x02, 0x06, 0x01, 0x00, 0x04, 0x0b, 0x08, 0x00, 0x00, 0x00, 0x00, 0x00
        /*0020*/ 	.byte	0x00, 0x00, 0x00, 0x00


//--------------------- .nv.info._ZN7cutlass13device_kernelIN5flash19enable_sm80_to_sm89INS1_16FlashAttnFwdSm80INS1_25CollectiveMainloopFwdSm80ILi8ELi1ELb1EN4cute5tupleIJNS5_1CILi128EEES8_S8_EEELi128ENS_10bfloat16_tEfNS_4arch4Sm80ELb0ELb0ELb0ELb0ELb0ELb0ELb1ELb1EEENS1_21CollectiveEpilogueFwdIS9_NS6_IJNS7_ILi1EEESF_SF_EEESA_SC_Li256ELb0ELb1ELb1ELb0EEENS1_19SingleTileSchedulerILb0ELb1ELb1ELi128EEEEEEEEEvNT_6ParamsE --------------------------
	.section	.nv.info._ZN7cutlass13device_kernelIN5flash19enable_sm80_to_sm89INS1_16FlashAttnFwdSm80INS1_25CollectiveMainloopFwdSm80ILi8ELi1ELb1EN4cute5tupleIJNS5_1CILi128EEES8_S8_EEELi128ENS_10bfloat16_tEfNS_4arch4Sm80ELb0ELb0ELb0ELb0ELb0ELb0ELb1ELb1EEENS1_21CollectiveEpilogueFwdIS9_NS6_IJNS7_ILi1EEESF_SF_EEESA_SC_Li256ELb0ELb1ELb1ELb0EEENS1_19SingleTileSchedulerILb0ELb1ELb1ELi128EEEEEEEEEvNT_6ParamsE,"",@"SHT_CUDA_INFO"
	.sectionflags	@""
	.align	4


	//----- nvinfo : EIATTR_CUDA_API_VERSION
	.align		4
        /*0000*/ 	.byte	0x04, 0x37
        /*0002*/ 	.short	(.L_84 - .L_83)
.L_83:
        /*0004*/ 	.word	0x00000082


	//----- nvinfo : EIATTR_KPARAM_INFO
	.align		4
.L_84:
        /*0008*/ 	.byte	0x04, 0x17
        /*000a*/ 	.short	(.L_86 - .L_85)
.L_85:
        /*000c*/ 	.word	0x00000000
        /*0010*/ 	.short	0x0000
        /*0012*/ 	.short	0x0000
        /*0014*/ 	.byte	0x00, 0xf0, 0x61, 0x10


	//----- nvinfo : EIATTR_SPARSE_MMA_MASK
	.align		4
.L_86:
        /*0018*/ 	.byte	0x03, 0x50
        /*001a*/ 	.short	0x0000


	//----- nvinfo : EIATTR_MAXREG_COUNT
	.align		4
        /*001c*/ 	.byte	0x03, 0x1b
        /*001e*/ 	.short	0x00ff


	//----- nvinfo : EIATTR_MERCURY_ISA_VERSION
	.align		4
        /*0020*/ 	.byte	0x03, 0x5f
        /*0022*/ 	.short	0x0101


	//----- nvinfo : EIATTR_EXIT_INSTR_OFFSETS
	.align		4
        /*0024*/ 	.byte	0x04, 0x1c
        /*0026*/ 	.short	(.L_88 - .L_87)


	//   ....[0]....
.L_87:
        /*0028*/ 	.word	0x00000010


	//----- nvinfo : EIATTR_MAX_THREADS
	.align		4
.L_88:
        /*002c*/ 	.byte	0x04, 0x05
        /*002e*/ 	.short	(.L_90 - .L_89)
.L_89:
        /*0030*/ 	.word	0x00000100
        /*0034*/ 	.word	0x00000001
        /*0038*/ 	.word	0x00000001


	//----- nvinfo : EIATTR_CBANK_PARAM_SIZE
	.align		4
.L_90:
        /*003c*/ 	.byte	0x03, 0x19
        /*003e*/ 	.short	0x0418


	//----- nvinfo : EIATTR_PARAM_CBANK
	.align		4
        /*0040*/ 	.byte	0x04, 0x0a
        /*0042*/ 	.short	(.L_92 - .L_91)
	.align		4
.L_91:
        /*0044*/ 	.word	index@(.nv.constant0._ZN7cutlass13device_kernelIN5flash19enable_sm80_to_sm89INS1_16FlashAttnFwdSm80INS1_25CollectiveMainloopFwdSm80ILi8ELi1ELb1EN4cute5tupleIJNS5_1CILi128EEES8_S8_EEELi128ENS_10bfloat16_tEfNS_4arch4Sm80ELb0ELb0ELb0ELb0ELb0ELb0ELb1ELb1EEENS1_21CollectiveEpilogueFwdIS9_NS6_IJNS7_ILi1EEESF_SF_EEESA_SC_Li256ELb0ELb1ELb1ELb0EEENS1_19SingleTileSchedulerILb0ELb1ELb1ELi128EEEEEEEEEvNT_6ParamsE)
        /*0048*/ 	.short	0x0210
        /*004a*/ 	.short	0x0418


	//----- nvinfo : EIATTR_SW_WAR
	.align		4
.L_92:
        /*004c*/ 	.byte	0x04, 0x36
        /*004e*/ 	.short	(.L_94 - .L_93)
.L_93:
        /*0050*/ 	.word	0x00000008
.L_94:


//--------------------- .nv.info._ZN7cutlass13device_kernelIN5flash19enable_sm80_to_sm89INS1_16FlashAttnFwdSm80INS1_25CollectiveMainloopFwdSm80ILi8ELi1ELb1EN4cute5tupleIJNS5_1CILi128EEENS7_ILi96EEES8_EEELi128ENS_10bfloat16_tEfNS_4arch4Sm80ELb0ELb1ELb0ELb0ELb0ELb0ELb1ELb1EEENS1_21CollectiveEpilogueFwdINS6_IJS8_S8_S9_EEENS6_IJNS7_ILi1EEESH_SH_EEESB_SD_Li256ELb0ELb1ELb1ELb0EEENS1_19SingleTileSchedulerILb0ELb1ELb1ELi128EEEEEEEEEvNT_6ParamsE --------------------------
	.section	.nv.info._ZN7cutlass13device_kernelIN5flash19enable_sm80_to_sm89INS1_16FlashAttnFwdSm80INS1_25CollectiveMainloopFwdSm80ILi8ELi1ELb1EN4cute5tupleIJNS5_1CILi128EEENS7_ILi96EEES8_EEELi128ENS_10bfloat16_tEfNS_4arch4Sm80ELb0ELb1ELb0ELb0ELb0ELb0ELb1ELb1EEENS1_21CollectiveEpilogueFwdINS6_IJS8_S8_S9_EEENS6_IJNS7_ILi1EEESH_SH_EEESB_SD_Li256ELb0ELb1ELb1ELb0EEENS1_19SingleTileSchedulerILb0ELb1ELb1ELi128EEEEEEEEEvNT_6ParamsE,"",@"SHT_CUDA_INFO"
	.sectionflags	@""
	.align	4


	//----- nvinfo : EIATTR_CUDA_API_VERSION
	.align		4
        /*0000*/ 	.byte	0x04, 0x37
        /*0002*/ 	.short	(.L_96 - .L_95)
.L_95:
        /*0004*/ 	.word	0x00000082


	//----- nvinfo : EIATTR_KPARAM_INFO
	.align		4
.L_96:
        /*0008*/ 	.byte	0x04, 0x17
        /*000a*/ 	.short	(.L_98 - .L_97)
.L_97:
        /*000c*/ 	.word	0x00000000
        /*0010*/ 	.short	0x0000
        /*0012*/ 	.short	0x0000
        /*0014*/ 	.byte	0x00, 0xf0, 0x61, 0x10


	//----- nvinfo : EIATTR_SPARSE_MMA_MASK
	.align		4
.L_98:
        /*0018*/ 	.byte	0x03, 0x50
        /*001a*/ 	.short	0x0000


	//----- nvinfo : EIATTR_MAXREG_COUNT
	.align		4
        /*001c*/ 	.byte	0x03, 0x1b
        /*001e*/ 	.short	0x00ff


	//----- nvinfo : EIATTR_MERCURY_ISA_VERSION
	.align		4
        /*0020*/ 	.byte	0x03, 0x5f
        /*0022*/ 	.short	0x0101


	//----- nvinfo : EIATTR_EXIT_INSTR_OFFSETS
	.align		4
        /*0024*/ 	.byte	0x04, 0x1c
        /*0026*/ 	.short	(.L_100 - .L_99)


	//   ....[0]....
.L_99:
        /*0028*/ 	.word	0x00000010


	//----- nvinfo : EIATTR_MAX_THREADS
	.align		4
.L_100:
        /*002c*/ 	.byte	0x04, 0x05
        /*002e*/ 	.short	(.L_102 - .L_101)
.L_101:
        /*0030*/ 	.word	0x00000100
        /*0034*/ 	.word	0x00000001
        /*0038*/ 	.word	0x00000001


	//----- nvinfo : EIATTR_CBANK_PARAM_SIZE
	.align		4
.L_102:
        /*003c*/ 	.byte	0x03, 0x19
        /*003e*/ 	.short	0x0418


	//----- nvinfo : EIATTR_PARAM_CBANK
	.align		4
        /*0040*/ 	.byte	0x04, 0x0a
        /*0042*/ 	.short	(.L_104 - .L_103)
	.align		4
.L_103:
        /*0044*/ 	.word	index@(.nv.constant0._ZN7cutlass13device_kernelIN5flash19enable_sm80_to_sm89INS1_16FlashAttnFwdSm80INS1_25CollectiveMainloopFwdSm80ILi8ELi1ELb1EN4cute5tupleIJNS5_1CILi128EEENS7_ILi96EEES8_EEELi128ENS_10bfloat16_tEfNS_4arch4Sm80ELb0ELb1ELb0ELb0ELb0ELb0ELb1ELb1EEENS1_21CollectiveEpilogueFwdINS6_IJS8_S8_S9_EEENS6_IJNS7_ILi1EEESH_SH_EEESB_SD_Li256ELb0ELb1ELb1ELb0EEENS1_19SingleTileSchedulerILb0ELb1ELb1ELi128EEEEEEEEEvNT_6ParamsE)
        /*0048*/ 	.short	0x0210
        /*004a*/ 	.short	0x0418


	//----- nvinfo : EIATTR_SW_WAR
	.align		4
.L_104:
        /*004c*/ 	.byte	0x04, 0x36
        /*004e*/ 	.short	(.L_106 - .L_105)
.L_105:
        /*0050*/ 	.word	0x00000008
.L_106:


//--------------------- .nv.info._ZN7cutlass13device_kernelIN5flash19enable_sm80_to_sm89INS1_16FlashAttnFwdSm80INS1_25CollectiveMainloopFwdSm80ILi8ELi1ELb1EN4cute5tupleIJNS5_1CILi128EEES8_S8_EEELi128ENS_10bfloat16_tEfNS_4arch4Sm80ELb1ELb0ELb0ELb0ELb0ELb0ELb1ELb1EEENS1_21CollectiveEpilogueFwdIS9_NS6_IJNS7_ILi1EEESF_SF_EEESA_SC_Li256ELb0ELb1ELb1ELb0EEENS1_30DynamicPersistentTileSchedulerILi256ELi256ELb1ELb1ELb0EEEEEEEEEvNT_6ParamsE --------------------------
	.section	.nv.info._ZN7cutlass13device_kernelIN5flash19enable_sm80_to_sm89INS1_16FlashAttnFwdSm80INS1_25CollectiveMainloopFwdSm80ILi8ELi1ELb1EN4cute5tupleIJNS5_1CILi128EEES8_S8_EEELi128ENS_10bfloat16_tEfNS_4arch4Sm80ELb1ELb0ELb0ELb0ELb0ELb0ELb1ELb1EEENS1_21CollectiveEpilogueFwdIS9_NS6_IJNS7_ILi1EEESF_SF_EEESA_SC_Li256ELb0ELb1ELb1ELb0EEENS1_30DynamicPersistentTileSchedulerILi256ELi256ELb1ELb1ELb0EEEEEEEEEvNT_6ParamsE,"",@"SHT_CUDA_INFO"
	.sectionflags	@""
	.align	4


	//----- nvinfo : EIATTR_CUDA_API_VERSION
	.align		4
        /*0000*/ 	.byte	0x04, 0x37
        /*0002*/ 	.short	(.L_108 - .L_107)
.L_107:
        /*0004*/ 	.word	0x00000082


	//----- nvinfo : EIATTR_KPARAM_INFO
	.align		4
.L_108:
        /*0008*/ 	.byte	0x04, 0x17
        /*000a*/ 	.short	(.L_110 - .L_109)
.L_109:
        /*000c*/ 	.word	0x00000000
        /*0010*/ 	.short	0x0000
        /*0012*/ 	.short	0x0000
        /*0014*/ 	.byte	0x00, 0xf0, 0xa1, 0x10


	//----- nvinfo : EIATTR_SPARSE_MMA_MASK
	.align		4
.L_110:
        /*0018*/ 	.byte	0x03, 0x50
        /*001a*/ 	.short	0x0000


	//----- nvinfo : EIATTR_MAXREG_COUNT
	.align		4
        /*001c*/ 	.byte	0x03, 0x1b
        /*001e*/ 	.short	0x00ff


	//----- nvinfo : EIATTR_MERCURY_ISA_VERSION
	.align		4
        /*0020*/ 	.byte	0x03, 0x5f
        /*0022*/ 	.short	0x0101


	//----- nvinfo : EIATTR_EXIT_INSTR_OFFSETS
	.align		4
        /*0024*/ 	.byte	0x04, 0x1c
        /*0026*/ 	.short	(.L_112 - .L_111)


	//   ....[0]....
.L_111:
        /*0028*/ 	.word	0x00000010


	//----- nvinfo : EIATTR_MAX_THREADS
	.align		4
.L_112:
        /*002c*/ 	.byte	0x04, 0x05
        /*002e*/ 	.short	(.L_114 - .L_113)
.L_113:
        /*0030*/ 	.word	0x00000100
        /*0034*/ 	.word	0x00000001
        /*0038*/ 	.word	0x00000001


	//----- nvinfo : EIATTR_CBANK_PARAM_SIZE
	.align		4
.L_114:
        /*003c*/ 	.byte	0x03, 0x19
        /*003e*/ 	.short	0x0428


	//----- nvinfo : EIATTR_PARAM_CBANK
	.align		4
        /*0040*/ 	.byte	0x04, 0x0a
        /*0042*/ 	.short	(.L_116 - .L_115)
	.align		4
.L_115:
        /*0044*/ 	.word	index@(.nv.constant0._ZN7cutlass13device_kernelIN5flash19enable_sm80_to_sm89INS1_16FlashAttnFwdSm80INS1_25CollectiveMainloopFwdSm80ILi8ELi1ELb1EN4cute5tupleIJNS5_1CILi128EEES8_S8_EEELi128ENS_10bfloat16_tEfNS_4arch4Sm80ELb1ELb0ELb0ELb0ELb0ELb0ELb1ELb1EEENS1_21CollectiveEpilogueFwdIS9_NS6_IJNS7_ILi1EEESF_SF_EEESA_SC_Li256ELb0ELb1ELb1ELb0EEENS1_30DynamicPersistentTileSchedulerILi256ELi256ELb1ELb1ELb0EEEEEEEEEvNT_6ParamsE)
        /*0048*/ 	.short	0x0210
        /*004a*/ 	.short	0x0428


	//----- nvinfo : EIATTR_SW_WAR
	.align		4
.L_116:
        /*004c*/ 	.byte	0x04, 0x36
        /*004e*/ 	.short	(.L_118 - .L_117)
.L_117:
        /*0050*/ 	.word	0x00000008
.L_118:


//--------------------- .nv.info._ZN7cutlass13device_kernelIN5flash19enable_sm80_to_sm89INS1_16FlashAttnFwdSm80INS1_25CollectiveMainloopFwdSm80ILi4ELi1ELb0EN4cute5tupleIJNS5_1CILi128EEENS7_ILi64EEES8_EEELi128ENS_10bfloat16_tEfNS_4arch4Sm80ELb0ELb0ELb0ELb0ELb0ELb0ELb1ELb1EEENS1_21CollectiveEpilogueFwdINS6_IJS8_S8_S9_EEENS6_IJNS7_ILi1EEESH_SH_EEESB_SD_Li128ELb0ELb1ELb1ELb0EEENS1_19SingleTileSchedulerILb0ELb1ELb1ELi128EEEEEEEEEvNT_6ParamsE --------------------------
	.section	.nv.info._ZN7cutlass13device_kernelIN5flash19enable_sm80_to_sm89INS1_16FlashAttnFwdSm80INS1_25CollectiveMainloopFwdSm80ILi4ELi1ELb0EN4cute5tupleIJNS5_1CILi128EEENS7_ILi64EEES8_EEELi128ENS_10bfloat16_tEfNS_4arch4Sm80ELb0ELb0ELb0ELb0ELb0ELb0ELb1ELb1EEENS1_21CollectiveEpilogueFwdINS6_IJS8_S8_S9_EEENS6_IJNS7_ILi1EEESH_SH_EEESB_SD_Li128ELb0ELb1ELb1ELb0EEENS1_19SingleTileSchedulerILb0ELb1ELb1ELi128EEEEEEEEEvNT_6ParamsE,"",@"SHT_CUDA_INFO"
	.sectionflags	@""
	.align	4


	//----- nvinfo : EIATTR_CUDA_API_VERSION
	.align		4
        /*0000*/ 	.byte	0x04, 0x37
        /*0002*/ 	.short	(.L_120 - .L_119)
.L_119:
        /*0004*/ 	.word	0x00000082


	//----- nvinfo : EIATTR_KPARAM_INFO
	.align		4
.L_120:
        /*0008*/ 	.byte	0x04, 0x17
        /*000a*/ 	.short	(.L_122 - .L_121)
.L_121:
        /*000c*/ 	.word	0x00000000
        /*0010*/ 	.short	0x0000
        /*0012*/ 	.short	0x0000
        /*0014*/ 	.byte	0x00, 0xf0, 0x61, 0x10


	//----- nvinfo : EIATTR_SPARSE_MMA_MASK
	.align		4
.L_122:
        /*0018*/ 	.byte	0x03, 0x50
        /*001a*/ 	.short	0x0000


	//----- nvinfo : EIATTR_MAXREG_COUNT
	.align		4
        /*001c*/ 	.byte	0x03, 0x1b
        /*001e*/ 	.short	0x00ff


	//----- nvinfo : EIATTR_MERCURY_ISA_VERSION
	.align		4
        /*0020*/ 	.byte	0x03, 0x5f
        /*0022*/ 	.short	0x0101


	//----- nvinfo : EIATTR_EXIT_INSTR_OFFSETS
	.align		4
        /*0024*/ 	.byte	0x04, 0x1c
        /*0026*/ 	.short	(.L_124 - .L_123)


	//   ....[0]....
.L_123:
        /*0028*/ 	.word	0x00000010


	//----- nvinfo : EIATTR_MAX_THREADS
	.align		4
.L_124:
        /*002c*/ 	.byte	0x04, 0x05
        /*002e*/ 	.short	(.L_126 - .L_125)
.L_125:
        /*0030*/ 	.word	0x00000080
        /*0034*/ 	.word	0x00000001
        /*0038*/ 	.word	0x00000001


	//----- nvinfo : EIATTR_CBANK_PARAM_SIZE
	.align		4
.L_126:
        /*003c*/ 	.byte	0x03, 0x19
        /*003e*/ 	.short	0x0418


	//----- nvinfo : EIATTR_PARAM_CBANK
	.align		4
        /*0040*/ 	.byte	0x04, 0x0a
        /*0042*/ 	.short	(.L_128 - .L_127)
	.align		4
.L_127:
        /*0044*/ 	.word	index@(.nv.constant0._ZN7cutlass13device_kernelIN5flash19enable_sm80_to_sm89INS1_16FlashAttnFwdSm80INS1_25CollectiveMainloopFwdSm80ILi4ELi1ELb0EN4cute5tupleIJNS5_1CILi128EEENS7_ILi64EEES8_EEELi128ENS_10bfloat16_tEfNS_4arch4Sm80ELb0ELb0ELb0ELb0ELb0ELb0ELb1ELb1EEENS1_21CollectiveEpilogueFwdINS6_IJS8_S8_S9_EEENS6_IJNS7_ILi1EEESH_SH_EEESB_SD_Li128ELb0ELb1ELb1ELb0EEENS1_19SingleTileSchedulerILb0ELb1ELb1ELi128EEEEEEEEEvNT_6ParamsE)
        /*0048*/ 	.short	0x0210
        /*004a*/ 	.short	0x0418


	//----- nvinfo : EIATTR_SW_WAR
	.align		4
.L_128:
        /*004c*/ 	.byte	0x04, 0x36
        /*004e*/ 	.short	(.L_130 - .L_129)
.L_129:
        /*0050*/ 	.word	0x00000008
.L_130:


//--------------------- .nv.info._ZN7cutlass13device_kernelIN5flash19enable_sm80_to_sm89INS1_16FlashAttnFwdSm80INS1_25CollectiveMainloopFwdSm80ILi8ELi1ELb1EN4cute5tupleIJNS5_1CILi128EEENS7_ILi112EEES8_EEELi128ENS_10bfloat16_tEfNS_4arch4Sm80ELb0ELb0ELb0ELb1ELb0ELb0ELb1ELb1EEENS1_21CollectiveEpilogueFwdINS6_IJS8_S8_S9_EEENS6_IJNS7_ILi1EEESH_SH_EEESB_SD_Li256ELb1ELb1ELb1ELb0EEENS1_36VarlenDynamicPersistentTileSchedulerILi128ELi112ELi256ELi256ELb1ELb1ELb0ELb0ELb1ELb1EEEEEEEEEvNT_6ParamsE --------------------------
	.section	.nv.info._ZN7cutlass13device_kernelIN5flash19enable_sm80_to_sm89INS1_16FlashAttnFwdSm80INS1_25CollectiveMainloopFwdSm80ILi8ELi1ELb1EN4cute5tupleIJNS5_1CILi128EEENS7_ILi112EEES8_EEELi128ENS_10bfloat16_tEfNS_4arch4Sm80ELb0ELb0ELb0ELb1ELb0ELb0ELb1ELb1EEENS1_21CollectiveEpilogueFwdINS6_IJS8_S8_S9_EEENS6_IJNS7_ILi1EEESH_SH_EEESB_SD_Li256ELb1ELb1ELb1ELb0EEENS1_36VarlenDynamicPersistentTileSchedulerILi128ELi112ELi256ELi256ELb1ELb1ELb0ELb0ELb1ELb1EEEEEEEEEvNT_6ParamsE,"",@"SHT_CUDA_INFO"
	.sectionflags	@""
	.align	4


	//----- nvinfo : EIATTR_CUDA_API_VERSION
	.align		4
        /*0000*/ 	.byte	0x04, 0x37
        /*0002*/ 	.short	(.L_132 - .L_131)
.L_131:
        /*0004*/ 	.word	0x00000082


	//----- nvinfo : EIATTR_KPARAM_INFO
	.align		4
.L_132:
        /*0008*/ 	.byte	0x04, 0x17
        /*000a*/ 	.short	(.L_134 - .L_133)
.L_133:
        /*000c*/ 	.word	0x00000000
        /*0010*/ 	.short	0x0000
        /*0012*/ 	.short	0x0000
        /*0014*/ 	.byte	0x00, 0xf0, 0xe1, 0x10


	//----- nvinfo : EIATTR_SPARSE_MMA_MASK
	.align		4
.L_134:
        /*0018*/ 	.byte	0x03, 0x50
        /*001a*/ 	.short	0x0000


	//----- nvinfo : EIATTR_MAXREG_COUNT
	.align		4
        /*001c*/ 	.byte	0x03, 0x1b
        /*001e*/ 	.short	0x00ff


	//----- nvinfo : EIATTR_MERCURY_ISA_VERSION
	.align		4
        /*0020*/ 	.byte	0x03, 0x5f
        /*0022*/ 	.short	0x0101


	//----- nvinfo : EIATTR_EXIT_INSTR_OFFSETS
	.align		4
        /*0024*/ 	.byte	0x04, 0x1c
        /*0026*/ 	.short	(.L_136 - .L_135)


	//   ....[0]....
.L_135:
        /*0028*/ 	.word	0x00000010


	//----- nvinfo : EIATTR_MAX_THREADS
	.align		4
.L_136:
        /*002c*/ 	.byte	0x04, 0x05
        /*002e*/ 	.short	(.L_138 - .L_137)
.L_137:
        /*0030*/ 	.word	0x00000100
        /*0034*/ 	.word	0x00000001
        /*0038*/ 	.word	0x00000001


	//----- nvinfo : EIATTR_CBANK_PARAM_SIZE
	.align		4
.L_138:
        /*003c*/ 	.byte	0x03, 0x19
        /*003e*/ 	.short	0x0438


	//----- nvinfo : EIATTR_PARAM_CBANK
	.align		4
        /*0040*/ 	.byte	0x04, 0x0a
        /*0042*/ 	.short	(.L_140 - .L_139)
	.align		4
.L_139:
        /*0044*/ 	.word	index@(.nv.constant0._ZN7cutlass13device_kernelIN5flash19enable_sm80_to_sm89INS1_16FlashAttnFwdSm80INS1_25CollectiveMainloopFwdSm80ILi8ELi1ELb1EN4cute5tupleIJNS5_1CILi128EEENS7_ILi112EEES8_EEELi128ENS_10bfloat16_tEfNS_4arch4Sm80ELb0ELb0ELb0ELb1ELb0ELb0ELb1ELb1EEENS1_21CollectiveEpilogueFwdINS6_IJS8_S8_S9_EEENS6_IJNS7_ILi1EEESH_SH_EEESB_SD_Li256ELb1ELb1ELb1ELb0EEENS1_36VarlenDynamicPersistentTileSchedulerILi128ELi112ELi256ELi256ELb1ELb1ELb0ELb0ELb1ELb1EEEEEEEEEvNT_6ParamsE)
        /*0048*/ 	.short	0x0210
        /*004a*/ 	.short	0x0438


	//----- nvinfo : EIATTR_SW_WAR
	.align		4
.L_140:
        /*004c*/ 	.byte	0x04, 0x36
        /*004e*/ 	.short	(.L_142 - .L_141)
.L_141:
        /*0050*/ 	.word	0x00000008
.L_142:


//--------------------- .nv.info._ZN7cutlass13device_kernelIN5flash19enable_sm80_to_sm89INS1_16FlashAttnFwdSm80INS1_25CollectiveMainloopFwdSm80ILi8ELi1ELb1EN4cute5tupleIJNS5_1CILi128EEENS7_ILi112EEES8_EEELi128ENS_10bfloat16_tEfNS_4arch4Sm80ELb0ELb0ELb0ELb1ELb0ELb1ELb1ELb1EEENS1_21CollectiveEpilogueFwdINS6_IJS8_S8_S9_EEENS6_IJNS7_ILi1EEESH_SH_EEESB_SD_Li256ELb1ELb1ELb1ELb0EEENS1_36VarlenDynamicPersistentTileSchedulerILi128ELi112ELi256ELi256ELb1ELb1ELb0ELb0ELb1ELb1EEEEEEEEEvNT_6ParamsE --------------------------
	.section	.nv.info._ZN7cutlass13device_kernelIN5flash19enable_sm80_to_sm89INS1_16FlashAttnFwdSm80INS1_25CollectiveMainloopFwdSm80ILi8ELi1ELb1EN4cute5tupleIJNS5_1CILi128EEENS7_ILi112EEES8_EEELi128ENS_10bfloat16_tEfNS_4arch4Sm80ELb0ELb0ELb0ELb1ELb0ELb1ELb1ELb1EEENS1_21CollectiveEpilogueFwdINS6_IJS8_S8_S9_EEENS6_IJNS7_ILi1EEESH_SH_EEESB_SD_Li256ELb1ELb1ELb1ELb0EEENS1_36VarlenDynamicPersistentTileSchedulerILi128ELi112ELi256ELi256ELb1ELb1ELb0ELb0ELb1ELb1EEEEEEEEEvNT_6ParamsE,"",@"SHT_CUDA_INFO"
	.sectionflags	@""
	.align	4


	//----- nvinfo : EIATTR_CUDA_API_VERSION
	.align		4
        /*0000*/ 	.byte	0x04, 0x37
        /*0002*/ 	.short	(.L_144 - .L_143)
.L_143:
        /*0004*/ 	.word	0x00000082


	//----- nvinfo : EIATTR_KPARAM_INFO
	.align		4
.L_144:
        /*0008*/ 	.byte	0x04, 0x17
        /*000a*/ 	.short	(.L_146 - .L_145)
.L_145:
        /*000c*/ 	.word	0x00000000
        /*0010*/ 	.short	0x0000
        /*0012*/ 	.short	0x0000
        /*0014*/ 	.byte	0x00, 0xf0, 0xe1, 0x10


	//----- nvinfo : EIATTR_SPARSE_MMA_MASK
	.align		4
.L_146:
        /*0018*/ 	.byte	0x03, 0x50
        /*001a*/ 	.short	0x0000


	//----- nvinfo : EIATTR_MAXREG_COUNT
	.align		4
        /*001c*/ 	.byte	0x03, 0x1b
        /*001e*/ 	.short	0x00ff


	//----- nvinfo : EIATTR_MERCURY_ISA_VERSION
	.align		4
        /*0020*/ 	.byte	0x03, 0x5f
        /*0022*/ 	.short	0x0101


	//----- nvinfo : EIATTR_EXIT_INSTR_OFFSETS
	.align		4
        /*0024*/ 	.byte	0x04, 0x1c
        /*0026*/ 	.short	(.L_148 - .L_147)


	//   ....[0]....
.L_147:
        /*0028*/ 	.word	0x00000010


	//----- nvinfo : EIATTR_MAX_THREADS
	.align		4
.L_148:
        /*002c*/ 	.byte	0x04, 0x05
        /*002e*/ 	.short	(.L_150 - .L_149)
.L_149:
        /*0030*/ 	.word	0x00000100
        /*0034*/ 	.word	0x00000001
        /*0038*/ 	.word	0x00000001


	//----- nvinfo : EIATTR_CBANK_PARAM_SIZE
	.align		4
.L_150:
        /*003c*/ 	.byte	0x03, 0x19
        /*003e*/ 	.short	0x0438


	//----- nvinfo : EIATTR_PARAM_CBANK
	.align		4
        /*0040*/ 	.byte	0x04, 0x0a
        /*0042*/ 	.short	(.L_152 - .L_151)
	.align		4
.L_151:
        /*0044*/ 	.word	index@(.nv.constant0._ZN7cutlass13device_kernelIN5flash19enable_sm80_to_sm89INS1_16FlashAttnFwdSm80INS1_25CollectiveMainloopFwdSm80ILi8ELi1ELb1EN4cute5tupleIJNS5_1CILi128EEENS7_ILi112EEES8_EEELi128ENS_10bfloat16_tEfNS_4arch4Sm80ELb0ELb0ELb0ELb1ELb0ELb1ELb1ELb1EEENS1_21CollectiveEpilogueFwdINS6_IJS8_S8_S9_EEENS6_IJNS7_ILi1EEESH_SH_EEESB_SD_Li256ELb1ELb1ELb1ELb0EEENS1_36VarlenDynamicPersistentTileSchedulerILi128ELi112ELi256ELi256ELb1ELb1ELb0ELb0ELb1ELb1EEEEEEEEEvNT_6ParamsE)
        /*0048*/ 	.short	0x0210
        /*004a*/ 	.short	0x0438


	//----- nvinfo : EIATTR_SW_WAR
	.align		4
.L_152:
        /*004c*/ 	.byte	0x04, 0x36
        /*004e*/ 	.short	(.L_154 - .L_153)
.L_153:
        /*0050*/ 	.word	0x00000008
.L_154:


//--------------------- .nv.info._ZN7cutlass13device_kernelIN5flash19enable_sm80_to_sm89INS1_16FlashAttnFwdSm80INS1_25CollectiveMainloopFwdSm80ILi4ELi1ELb0EN4cute5tupleIJNS5_1CILi128EEENS7_ILi48EEES8_EEELi128ENS_10bfloat16_tEfNS_4arch4Sm80ELb0ELb1ELb0ELb0ELb0ELb0ELb1ELb1EEENS1_21CollectiveEpilogueFwdINS6_IJS8_S8_S9_EEENS6_IJNS7_ILi1EEESH_SH_EEESB_SD_Li128ELb0ELb1ELb1ELb0EEENS1_19SingleTileSchedulerILb0ELb1ELb1ELi128EEEEEEEEEvNT_6ParamsE --------------------------
	.section	.nv.info._ZN7cutlass13device_kernelIN5flash19enable_sm80_to_sm89INS1_16FlashAttnFwdSm80INS1_25CollectiveMainloopFwdSm80ILi4ELi1ELb0EN4cute5tupleIJNS5_1CILi128EEENS7_ILi48EEES8_EEELi128ENS_10bfloat16_tEfNS_4arch4Sm80ELb0ELb1ELb0ELb0ELb0ELb0ELb1ELb1EEENS1_21CollectiveEpilogueFwdINS6_IJS8_S8_S9_EEENS6_IJNS7_ILi1EEESH_SH_EEESB_SD_Li128ELb0ELb1ELb1ELb0EEENS1_19SingleTileSchedulerILb0ELb1ELb1ELi128EEEEEEEEEvNT_6ParamsE,"",@"SHT_CUDA_INFO"
	.sectionflags	@""
	.align	4


	//----- nvinfo : EIATTR_CUDA_API_VERSION
	.align		4
        /*0000*/ 	.byte	0x04, 0x37
        /*0002*/ 	.short	(.L_156 - .L_155)
.L_155:
        /*0004*/ 	.word	0x00000082


	//----- nvinfo : EIATTR_KPARAM_INFO
	.align		4
.L_156:
        /*0008*/ 	.byte	0x04, 0x17
        /*000a*/ 	.short	(.L_158 - .L_157)
.L_157:
        /*000c*/ 	.word	0x00000000
        /*0010*/ 	.short	0x0000
        /*0012*/ 	.short	0x0000
        /*0014*/ 	.byte	0x00, 0xf0, 0x61, 0x10


	//----- nvinfo : EIATTR_SPARSE_MMA_MASK
	.align		4
.L_158:
        /*0018*/ 	.byte	0x03, 0x50
        /*001a*/ 	.short	0x0000


	//----- nvinfo : EIATTR_MAXREG_COUNT
	.align		4
        /*001c*/ 	.byte	0x03, 0x1b
        /*001e*/ 	.short	0x00ff


	//----- nvinfo : EIATTR_MERCURY_ISA_VERSION
	.align		4
        /*0020*/ 	.byte	0x03, 0x5f
        /*0022*/ 	.short	0x0101


	//----- nvinfo : EIATTR_EXIT_INSTR_OFFSETS
	.align		4
        /*0024*/ 	.byte	0x04, 0x1c
        /*0026*/ 	.short	(.L_160 - .L_159)


	//   ....[0]....
.L_159:
        /*0028*/ 	.word	0x00000010


	//----- nvinfo : EIATTR_MAX_THREADS
	.align		4
.L_160:
        /*002c*/ 	.byte	0x04, 0x05
        /*002e*/ 	.short	(.L_162 - .L_161)
.L_161:
        /*0030*/ 	.word	0x00000080
        /*0034*/ 	.word	0x00000001
        /*0038*/ 	.word	0x00000001


	//----- nvinfo : EIATTR_CBANK_PARAM_SIZE
	.align		4
.L_162:
        /*003c*/ 	.byte	0x03, 0x19
        /*003e*/ 	.short	0x0418


	//----- nvinfo : EIATTR_PARAM_CBANK
	.align		4
        /*0040*/ 	.byte	0x04, 0x0a
        /*0042*/ 	.short	(.L_164 - .L_163)
	.align		4
.L_163:
        /*0044*/ 	.word	index@(.nv.constant0._ZN7cutlass13device_kernelIN5flash19enable_sm80_to_sm89INS1_16FlashAttnFwdSm80INS1_25CollectiveMainloopFwdSm80ILi4ELi1ELb0EN4cute5tupleIJNS5_1CILi128EEENS7_ILi48EEES8_EEELi128ENS_10bfloat16_tEfNS_4arch4Sm80ELb0ELb1ELb0ELb0ELb0ELb0ELb1ELb1EEENS1_21CollectiveEpilogueFwdINS6_IJS8_S8_S9_EEENS6_IJNS7_ILi1EEESH_SH_EEESB_SD_Li128ELb0ELb1ELb1ELb0EEENS1_19SingleTileSchedulerILb0ELb1ELb1ELi128EEEEEEEEEvNT_6ParamsE)
        /*0048*/ 	.short	0x0210
        /*004a*/ 	.short	0x0418


	//----- nvinfo : EIATTR_SW_WAR
	.align		4
.L_164:
        /*004c*/ 	.byte	0x04, 0x36
        /*004e*/ 	.short	(.L_166 - .L_165)
.L_165:
        /*0050*/ 	.word	0x00000008
.L_166:


//--------------------- .nv.info._ZN7cutlass13device_kernelIN5flash19enable_sm80_to_sm89INS1_16FlashAttnFwdSm80INS1_25CollectiveMainloopFwdSm80ILi8ELi1ELb1EN4cute5tupleIJNS5_1CILi128EEENS7_ILi96EEES8_EEELi128ENS_10bfloat16_tEfNS_4arch4Sm80ELb0ELb1ELb0ELb1ELb0ELb0ELb1ELb1EEENS1_21CollectiveEpilogueFwdINS6_IJS8_S8_S9_EEENS6_IJNS7_ILi1EEESH_SH_EEESB_SD_Li256ELb1ELb1ELb1ELb0EEENS1_36VarlenDynamicPersistentTileSchedulerILi128ELi96ELi256ELi256ELb1ELb1ELb0ELb1ELb0ELb1EEEEEEEEEvNT_6ParamsE --------------------------
	.section	.nv.info._ZN7cutlass13device_kernelIN5flash19enable_sm80_to_sm89INS1_16FlashAttnFwdSm80INS1_25CollectiveMainloopFwdSm80ILi8ELi1ELb1EN4cute5tupleIJNS5_1CILi128EEENS7_ILi96EEES8_EEELi128ENS_10bfloat16_tEfNS_4arch4Sm80ELb0ELb1ELb0ELb1ELb0ELb0ELb1ELb1EEENS1_21CollectiveEpilogueFwdINS6_IJS8_S8_S9_EEENS6_IJNS7_ILi1EEESH_SH_EEESB_SD_Li256ELb1ELb1ELb1ELb0EEENS1_36VarlenDynamicPersistentTileSchedulerILi128ELi96ELi256ELi256ELb1ELb1ELb0ELb1ELb0ELb1EEEEEEEEEvNT_6ParamsE,"",@"SHT_CUDA_INFO"
	.sectionflags	@""
	.align	4


	//----- nvinfo : EIATTR_CUDA_API_VERSION
	.align		4
        /*0000*/ 	.byte	0x04, 0x37
        /*0002*/ 	.short	(.L_168 - .L_167)
.L_167:
        /*0004*/ 	.word	0x00000082


	//----- nvinfo : EIATTR_KPARAM_INFO
	.align		4
.L_168:
        /*0008*/ 	.byte	0x04, 0x17
        /*000a*/ 	.short	(.L_170 - .L_169)
.L_169:
        /*000c*/ 	.word	0x00000000
        /*0010*/ 	.short	0x0000
        /*0012*/ 	.short	0x0000
        /*0014*/ 	.byte	0x00, 0xf0, 0xe1, 0x10


	//----- nvinfo : EIATTR_SPARSE_MMA_MASK
	.align		4
.L_170:
        /*0018*/ 	.byte	0x03, 0x50
        /*001a*/ 	.short	0x0000


	//----- nvinfo : EIATTR_MAXREG_COUNT
	.align		4
        /*001c*/ 	.byte	0x03, 0x1b
        /*001e*/ 	.short	0x00ff


	//----- nvinfo : EIATTR_MERCURY_ISA_VERSION
	.align		4
        /*0020*/ 	.byte	0x03, 0x5f
        /*0022*/ 	.short	0x0101


	//----- nvinfo : EIATTR_EXIT_INSTR_OFFSETS
	.align		4
        /*0024*/ 	.byte	0x04, 0x1c
        /*0026*/ 	.short	(.L_172 - .L_171)


	//   ....[0]....
.L_171:
        /*0028*/ 	.word	0x00000010


	//----- nvinfo : EIATTR_MAX_THREADS
	.align		4
.L_172:
        /*002c*/ 	.byte	0x04, 0x05
        /*002e*/ 	.short	(.L_174 - .L_173)
.L_173:
        /*0030*/ 	.word	0x00000100
        /*0034*/ 	.word	0x00000001
        /*0038*/ 	.word	0x00000001


	//----- nvinfo : EIATTR_CBANK_PARAM_SIZE
	.align		4
.L_174:
        /*003c*/ 	.byte	0x03, 0x19
        /*003e*/ 	.short	0x0438


	//----- nvinfo : EIATTR_PARAM_CBANK
	.align		4
        /*0040*/ 	.byte	0x04, 0x0a
        /*0042*/ 	.short	(.L_176 - .L_175)
	.align		4
.L_175:
        /*0044*/ 	.word	index@(.nv.constant0._ZN7cutlass13device_kernelIN5flash19enable_sm80_to_sm89INS1_16FlashAttnFwdSm80INS1_25CollectiveMainloopFwdSm80ILi8ELi1ELb1EN4cute5tupleIJNS5_1CILi128EEENS7_ILi96EEES8_EEELi128ENS_10bfloat16_tEfNS_4arch4Sm80ELb0ELb1ELb0ELb1ELb0ELb0ELb1ELb1EEENS1_21CollectiveEpilogueFwdINS6_IJS8_S8_S9_EEENS6_IJNS7_ILi1EEESH_SH_EEESB_SD_Li256ELb1ELb1ELb1ELb0EEENS1_36VarlenDynamicPersistentTileSchedulerILi128ELi96ELi256ELi256ELb1ELb1ELb0ELb1ELb0ELb1EEEEEEEEEvNT_6ParamsE)
        /*0048*/ 	.short	0x0210
        /*004a*/ 	.short	0x0438


	//----- nvinfo : EIATTR_SW_WAR
	.align		4
.L_176:
        /*004c*/ 	.byte	0x04, 0x36
        /*004e*/ 	.short	(.L_178 - .L_177)
.L_177:
        /*0050*/ 	.word	0x00000008
.L_178:


//--------------------- .nv.info._ZN7cutlass13device_kernelIN5flash19enable_sm80_to_sm89INS1_16FlashAttnFwdSm80INS1_25CollectiveMainloopFwdSm80ILi8ELi1ELb1EN4cute5tupleIJNS5_1CILi128EEENS7_ILi96EEES8_EEELi128ENS_10bfloat16_tEfNS_4arch4Sm80ELb0ELb1ELb0ELb1ELb0ELb1ELb1ELb1EEENS1_21CollectiveEpilogueFwdINS6_IJS8_S8_S9_EEENS6_IJNS7_ILi1EEESH_SH_EEESB_SD_Li256ELb1ELb1ELb1ELb0EEENS1_36VarlenDynamicPersistentTileSchedulerILi128ELi96ELi256ELi256ELb1ELb1ELb0ELb1ELb0ELb1EEEEEEEEEvNT_6ParamsE --------------------------
	.section	.nv.info._ZN7cutlass13device_kernelIN5flash19enable_sm80_to_sm89INS1_16FlashAttnFwdSm80INS1_25CollectiveMainloopFwdSm80ILi8ELi1ELb1EN4cute5tupleIJNS5_1CILi128EEENS7_ILi96EEES8_EEELi128ENS_10bfloat16_tEfNS_4arch4Sm80ELb0ELb1ELb0ELb1ELb0ELb1ELb1ELb1EEENS1_21CollectiveEpilogueFwdINS6_IJS8_S8_S9_EEENS6_IJNS7_ILi1EEESH_SH_EEESB_SD_Li256ELb1ELb1ELb1ELb0EEENS1_36VarlenDynamicPersistentTileSchedulerILi128ELi96ELi256ELi256ELb1ELb1ELb0ELb1ELb0ELb1EEEEEEEEEvNT_6ParamsE,"",@"SHT_CUDA_INFO"
	.sectionflags	@""
	.align	4


	//----- nvinfo : EIATTR_CUDA_API_VERSION
	.align		4
        /*0000*/ 	.byte	0x04, 0x37
        /*0002*/ 	.short	(.L_180 - .L_179)
.L_179:
        /*0004*/ 	.word	0x00000082


	//----- nvinfo : EIATTR_KPARAM_INFO
	.align		4
.L_180:
        /*0008*/ 	.byte	0x04, 0x17
        /*000a*/ 	.short	(.L_182 - .L_181)
.L_181:
        /*000c*/ 	.word	0x00000000
        /*0010*/ 	.short	0x0000
        /*0012*/ 	.short	0x0000
        /*0014*/ 	.byte	0x00, 0xf0, 0xe1, 0x10


	//----- nvinfo : EIATTR_SPARSE_MMA_MASK
	.align		4
.L_182:
        /*0018*/ 	.byte	0x03, 0x50
        /*001a*/ 	.short	0x0000


	//----- nvinfo : EIATTR_MAXREG_COUNT
	.align		4
        /*001c*/ 	.byte	0x03, 0x1b
        /*001e*/ 	.short	0x00ff


	//----- nvinfo : EIATTR_MERCURY_ISA_VERSION
	.align		4
        /*0020*/ 	.byte	0x03, 0x5f
        /*0022*/ 	.short	0x0101


	//----- nvinfo : EIATTR_EXIT_INSTR_OFFSETS
	.align		4
        /*0024*/ 	.byte	0x04, 0x1c
        /*0026*/ 	.short	(.L_184 - .L_183)


	//   ....[0]....
.L_183:
        /*0028*/ 	.word	0x00000010


	//----- nvinfo : EIATTR_MAX_THREADS
	.align		4
.L_184:
        /*002c*/ 	.byte	0x04, 0x05
        /*002e*/ 	.short	(.L_186 - .L_185)
.L_185:
        /*0030*/ 	.word	0x00000100
        /*0034*/ 	.word	0x00000001
        /*0038*/ 	.word	0x00000001


	//----- nvinfo : EIATTR_CBANK_PARAM_SIZE
	.align		4
.L_186:
        /*003c*/ 	.byte	0x03, 0x19
        /*003e*/ 	.short	0x0438


	//----- nvinfo : EIATTR_PARAM_CBANK
	.align		4
        /*0040*/ 	.byte	0x04, 0x0a
        /*0042*/ 	.short	(.L_188 - .L_187)
	.align		4
.L_187:
        /*0044*/ 	.word	index@(.nv.constant0._ZN7cutlass13device_kernelIN5flash19enable_sm80_to_sm89INS1_16FlashAttnFwdSm80INS1_25CollectiveMainloopFwdSm80ILi8ELi1ELb1EN4cute5tupleIJNS5_1CILi128EEENS7_ILi96EEES8_EEELi128ENS_10bfloat16_tEfNS_4arch4Sm80ELb0ELb1ELb0ELb1ELb0ELb1ELb1ELb1EEENS1_21CollectiveEpilogueFwdINS6_IJS8_S8_S9_EEENS6_IJNS7_ILi1EEESH_SH_EEESB_SD_Li256ELb1ELb1ELb1ELb0EEENS1_36VarlenDynamicPersistentTileSchedulerILi128ELi96ELi256ELi256ELb1ELb1ELb0ELb1ELb0ELb1EEEEEEEEEvNT_6ParamsE)
        /*0048*/ 	.short	0x0210
        /*004a*/ 	.short	0x0438


	//----- nvinfo : EIATTR_SW_WAR
	.align		4
.L_188:
        /*004c*/ 	.byte	0x04, 0x36
        /*004e*/ 	.short	(.L_190 - .L_189)
.L_189:
        /*0050*/ 	.word	0x00000008
.L_190:


//--------------------- .nv.info._ZN7cutlass13device_kernelIN5flash19enable_sm80_to_sm89INS1_16FlashAttnFwdSm80INS1_25CollectiveMainloopFwdSm80ILi4ELi1ELb0EN4cute5tupleIJNS5_1CILi128EEENS7_ILi64EEES8_EEELi128ENS_10bfloat16_tEfNS_4arch4Sm80ELb1ELb0ELb0ELb0ELb0ELb0ELb1ELb1EEENS1_21CollectiveEpilogueFwdINS6_IJS8_S8_S9_EEENS6_IJNS7_ILi1EEESH_SH_EEESB_SD_Li128ELb0ELb1ELb1ELb0EEENS1_30DynamicPersistentTileSchedulerILi128ELi128ELb1ELb1ELb0EEEEEEEEEvNT_6ParamsE --------------------------
	.section	.nv.info._ZN7cutlass13device_kernelIN5flash19enable_sm80_to_sm89INS1_16FlashAttnFwdSm80INS1_25CollectiveMainloopFwdSm80ILi4ELi1ELb0EN4cute5tupleIJNS5_1CILi128EEENS7_ILi64EEES8_EEELi128ENS_10bfloat16_tEfNS_4arch4Sm80ELb1ELb0ELb0ELb0ELb0ELb0ELb1ELb1EEENS1_21CollectiveEpilogueFwdINS6_IJS8_S8_S9_EEENS6_IJNS7_ILi1EEESH_SH_EEESB_SD_Li128ELb0ELb1ELb1ELb0EEENS1_30DynamicPersistentTileSchedulerILi128ELi128ELb1ELb1ELb0EEEEEEEEEvNT_6ParamsE,"",@"SHT_CUDA_INFO"
	.sectionflags	@""
	.align	4


	//----- nvinfo : EIATTR_CUDA_API_VERSION
	.align		4
        /*0000*/ 	.byte	0x04, 0x37
        /*0002*/ 	.short	(.L_192 - .L_191)
.L_191:
        /*0004*/ 	.word	0x00000082


	//----- nvinfo : EIATTR_KPARAM_INFO
	.align		4
.L_192:
        /*0008*/ 	.byte	0x04, 0x17
        /*000a*/ 	.short	(.L_194 - .L_193)
.L_193:
        /*000c*/ 	.word	0x00000000
        /*0010*/ 	.short	0x0000
        /*0012*/ 	.short	0x0000
        /*0014*/ 	.byte	0x00, 0xf0, 0xa1, 0x10


	//----- nvinfo : EIATTR_SPARSE_MMA_MASK
	.align		4
.L_194:
        /*0018*/ 	.byte	0x03, 0x50
        /*001a*/ 	.short	0x0000


	//----- nvinfo : EIATTR_MAXREG_COUNT
	.align		4
        /*001c*/ 	.byte	0x03, 0x1b
        /*001e*/ 	.short	0x00ff


	//----- nvinfo : EIATTR_MERCURY_ISA_VERSION
	.align		4
        /*0020*/ 	.byte	0x03, 0x5f
        /*0022*/ 	.short	0x0101


	//----- nvinfo : EIATTR_EXIT_INSTR_OFFSETS
	.align		4
        /*0024*/ 	.byte	0x04, 0x1c
        /*0026*/ 	.short	(.L_196 - .L_195)


	//   ....[0]....
.L_195:
        /*0028*/ 	.word	0x00000010


	//----- nvinfo : EIATTR_MAX_THREADS
	.align		4
.L_196:
        /*002c*/ 	.byte	0x04, 0x05
        /*002e*/ 	.short	(.L_198 - .L_197)
.L_197:
        /*0030*/ 	.word	0x00000080
        /*0034*/ 	.word	0x00000001
        /*0038*/ 	.word	0x00000001


	//----- nvinfo : EIATTR_CBANK_PARAM_SIZE
	.align		4
.L_198:
        /*003c*/ 	.byte	0x03, 0x19
        /*003e*/ 	.short	0x0428


	//----- nvinfo : EIATTR_PARAM_CBANK
	.align		4
        /*0040*/ 	.byte	0x04, 0x0a
        /*0042*/ 	.short	(.L_200 - .L_199)
	.align		4
.L_199:
        /*0044*/ 	.word	index@(.nv.constant0._ZN7cutlass13device_kernelIN5flash19enable_sm80_to_sm89INS1_16FlashAttnFwdSm80INS1_25CollectiveMainloopFwdSm80ILi4ELi1ELb0EN4cute5tupleIJNS5_1CILi128EEENS7_ILi64EEES8_EEELi128ENS_10bfloat16_tEfNS_4arch4Sm80ELb1ELb0ELb0ELb0ELb0ELb0ELb1ELb1EEENS1_21CollectiveEpilogueFwdINS6_IJS8_S8_S9_EEENS6_IJNS7_ILi1EEESH_SH_EEESB_SD_Li128ELb0ELb1ELb1ELb0EEENS1_30DynamicPersistentTileSchedulerILi128ELi128ELb1ELb1ELb0EEEEEEEEEvNT_6ParamsE)
        /*0048*/ 	.short	0x0210
        /*004a*/ 	.short	0x0428


	//----- nvinfo : EIATTR_SW_WAR
	.align		4
.L_200:
        /*004c*/ 	.byte	0x04, 0x36
        /*004e*/ 	.short	(.L_202 - .L_201)
.L_201:
        /*0050*/ 	.word	0x00000008
.L_202:


//--------------------- .nv.info._ZN7cutlass13device_kernelIN5flash19enable_sm80_to_sm89INS1_16FlashAttnFwdSm80INS1_25CollectiveMainloopFwdSm80ILi8ELi1ELb1EN4cute5tupleIJNS5_1CILi128EEENS7_ILi112EEES8_EEELi128ENS_10bfloat16_tEfNS_4arch4Sm80ELb1ELb0ELb0ELb1ELb0ELb0ELb1ELb1EEENS1_21CollectiveEpilogueFwdINS6_IJS8_S8_S9_EEENS6_IJNS7_ILi1EEESH_SH_EEESB_SD_Li256ELb1ELb1ELb1ELb0EEENS1_36VarlenDynamicPersistentTileSchedulerILi128ELi112ELi256ELi256ELb1ELb1ELb0ELb1ELb1ELb1EEEEEEEEEvNT_6ParamsE --------------------------
	.section	.nv.info._ZN7cutlass13device_kernelIN5flash19enable_sm80_to_sm89INS1_16FlashAttnFwdSm80INS1_25CollectiveMainloopFwdSm80ILi8ELi1ELb1EN4cute5tupleIJNS5_1CILi128EEENS7_ILi112EEES8_EEELi128ENS_10bfloat16_tEfNS_4arch4Sm80ELb1ELb0ELb0ELb1ELb0ELb0ELb1ELb1EEENS1_21CollectiveEpilogueFwdINS6_IJS8_S8_S9_EEENS6_IJNS7_ILi1EEESH_SH_EEESB_SD_Li256ELb1ELb1ELb1ELb0EEENS1_36VarlenDynamicPersistentTileSchedulerILi128ELi112ELi256ELi256ELb1ELb1ELb0ELb1ELb1ELb1EEEEEEEEEvNT_6ParamsE,"",@"SHT_CUDA_INFO"
	.sectionflags	@""
	.align	4


	//----- nvinfo : EIATTR_CUDA_API_VERSION
	.align		4
        /*0000*/ 	.byte	0x04, 0x37
        /*0002*/ 	.short	(.L_204 - .L_203)
.L_203:
        /*0004*/ 	.word	0x00000082


	//----- nvinfo : EIATTR_KPARAM_INFO
	.align		4
.L_204:
        /*0008*/ 	.byte	0x04, 0x17
        /*000a*/ 	.short	(.L_206 - .L_205)
.L_205:
        /*000c*/ 	.word	0x00000000
        /*0010*/ 	.short	0x0000
        /*0012*/ 	.short	0x0000
        /*0014*/ 	.byte	0x00, 0xf0, 0xe1, 0x10


	//----- nvinfo : EIATTR_SPARSE_MMA_MASK
	.align		4
.L_206:
        /*0018*/ 	.byte	0x03, 0x50
        /*001a*/ 	.short	0x0000


	//----- nvinfo : EIATTR_MAXREG_COUNT
	.align		4
        /*001c*/ 	.byte	0x03, 0x1b
        /*001e*/ 	.short	0x00ff


	//----- nvinfo : EIATTR_MERCURY_ISA_VERSION
	.align		4
        /*0020*/ 	.byte	0x03, 0x5f
        /*0022*/ 	.short	0x0101


	//----- nvinfo : EIATTR_EXIT_INSTR_OFFSETS
	.align		4
        /*0024*/ 	.byte	0x04, 0x1c
        /*0026*/ 	.short	(.L_208 - .L_207)


	//   ....[0]....
.L_207:
        /*0028*/ 	.word	0x00000010


	//----- nvinfo : EIATTR_MAX_THREADS
	.align		4
.L_208:
        /*002c*/ 	.byte	0x04, 0x05
        /*002e*/ 	.short	(.L_210 - .L_209)
.L_209:
        /*0030*/ 	.word	0x00000100
        /*0034*/ 	.word	0x00000001
        /*0038*/ 	.word	0x00000001


	//----- nvinfo : EIATTR_CBANK_PARAM_SIZE
	.align		4
.L_210:
        /*003c*/ 	.byte	0x03, 0x19
        /*003e*/ 	.short	0x0438


	//----- nvinfo : EIATTR_PARAM_CBANK
	.align		4
        /*0040*/ 	.byte	0x04, 0x0a
        /*0042*/ 	.short	(.L_212 - .L_211)
	.align		4
.L_211:
        /*0044*/ 	.word	index@(.nv.constant0._ZN7cutlass13device_kernelIN5flash19enable_sm80_to_sm89INS1_16FlashAttnFwdSm80INS1_25CollectiveMainloopFwdSm80ILi8ELi1ELb1EN4cute5tupleIJNS5_1CILi128EEENS7_ILi112EEES8_EEELi128ENS_10bfloat16_tEfNS_4arch4Sm80ELb1ELb0ELb0ELb1ELb0ELb0ELb1ELb1EEENS1_21CollectiveEpilogueFwdINS6_IJS8_S8_S9_EEENS6_IJNS7_ILi1EEESH_SH_EEESB_SD_Li256ELb1ELb1ELb1ELb0EEENS1_36VarlenDynamicPersistentTileSchedulerILi128ELi112ELi256ELi256ELb1ELb1ELb0ELb1ELb1ELb1EEEEEEEEEvNT_6ParamsE)
        /*0048*/ 	.short	0x0210
        /*004a*/ 	.short	0x0438


	//----- nvinfo : EIATTR_SW_WAR
	.align		4
.L_212:
        /*004c*/ 	.byte	0x04, 0x36
        /*004e*/ 	.short	(.L_214 - .L_213)
.L_213:
        /*0050*/ 	.word	0x00000008
.L_214:


//--------------------- .nv.info._ZN7cutlass13device_kernelIN5flash19enable_sm80_to_sm89INS1_16FlashAttnFwdSm80INS1_25CollectiveMainloopFwdSm80ILi8ELi1ELb1EN4cute5tupleIJNS5_1CILi128EEENS7_ILi112EEES8_EEELi128ENS_10bfloat16_tEfNS_4arch4Sm80ELb1ELb0ELb0ELb1ELb0ELb1ELb1ELb1EEENS1_21CollectiveEpilogueFwdINS6_IJS8_S8_S9_EEENS6_IJNS7_ILi1EEESH_SH_EEESB_SD_Li256ELb1ELb1ELb1ELb0EEENS1_36VarlenDynamicPersistentTileSchedulerILi128ELi112ELi256ELi256ELb1ELb1ELb0ELb1ELb1ELb1EEEEEEEEEvNT_6ParamsE --------------------------
	.section	.nv.info._ZN7cutlass13device_kernelIN5flash19enable_sm80_to_sm89INS1_16FlashAttnFwdSm80INS1_25CollectiveMainloopFwdSm80ILi8ELi1ELb1EN4cute5tupleIJNS5_1CILi128EEENS7_ILi112EEES8_EEELi128ENS_10bfloat16_tEfNS_4arch4Sm80ELb1ELb0ELb0ELb1ELb0ELb1ELb1ELb1EEENS1_21CollectiveEpilogueFwdINS6_IJS8_S8_S9_EEENS6_IJNS7_ILi1EEESH_SH_EEESB_SD_Li256ELb1ELb1ELb1ELb0EEENS1_36VarlenDynamicPersistentTileSchedulerILi128ELi112ELi256ELi256ELb1ELb1ELb0ELb1ELb1ELb1EEEEEEEEEvNT_6ParamsE,"",@"SHT_CUDA_INFO"
	.sectionflags	@""
	.align	4


	//----- nvinfo : EIATTR_CUDA_API_VERSION
	.align		4
        /*0000*/ 	.byte	0x04, 0x37
        /*0002*/ 	.short	(.L_216 - .L_215)
.L_215:
        /*0004*/ 	.word	0x00000082


	//----- nvinfo : EIATTR_KPARAM_INFO
	.align		4
.L_216:
        /*0008*/ 	.byte	0x04, 0x17
        /*000a*/ 	.short	(.L_218 - .L_217)
.L_217:
        /*000c*/ 	.word	0x00000000
        /*0010*/ 	.short	0x0000
        /*0012*/ 	.short	0x0000
        /*0014*/ 	.byte	0x00, 0xf0, 0xe1, 0x10


	//----- nvinfo : EIATTR_SPARSE_MMA_MASK
	.align		4
.L_218:
        /*0018*/ 	.byte	0x03, 0x50
        /*001a*/ 	.short	0x0000


	//----- nvinfo : EIATTR_MAXREG_COUNT
	.align		4
        /*001c*/ 	.byte	0x03, 0x1b
        /*001e*/ 	.short	0x00ff


	//----- nvinfo : EIATTR_MERCURY_ISA_VERSION
	.align		4
        /*0020*/ 	.byte	0x03, 0x5f
        /*0022*/ 	.short	0x0101


	//----- nvinfo : EIATTR_EXIT_INSTR_OFFSETS
	.align		4
        /*0024*/ 	.byte	0x04, 0x1c
        /*0026*/ 	.short	(.L_220 - .L_219)


	//   ....[0]....
.L_219:
        /*0028*/ 	.word	0x00000010


	//----- nvinfo : EIATTR_MAX_THREADS
	.align		4
.L_220:
        /*002c*/ 	.byte	0x04, 0x05
        /*002e*/ 	.short	(.L_222 - .L_221)
.L_221:
        /*0030*/ 	.word	0x00000100
        /*0034*/ 	.word	0x00000001
        /*0038*/ 	.word	0x00000001


	//----- nvinfo : EIATTR_CBANK_PARAM_SIZE
	.align		4
.L_222:
        /*003c*/ 	.byte	0x03, 0x19
        /*003e*/ 	.short	0x0438


	//----- nvinfo : EIATTR_PARAM_CBANK
	.align		4
        /*0040*/ 	.byte	0x04, 0x0a
        /*0042*/ 	.short	(.L_224 - .L_223)
	.align		4
.L_223:
        /*0044*/ 	.word	index@(.nv.constant0._ZN7cutlass13device_kernelIN5flash19enable_sm80_to_sm89INS1_16FlashAttnFwdSm80INS1_25CollectiveMainloopFwdSm80ILi8ELi1ELb1EN4cute5tupleIJNS5_1CILi128EEENS7_ILi112EEES8_EEELi128ENS_10bfloat16_tEfNS_4arch4Sm80ELb1ELb0ELb0ELb1ELb0ELb1ELb1ELb1EEENS1_21CollectiveEpilogueFwdINS6_IJS8_S8_S9_EEENS6_IJNS7_ILi1EEESH_SH_EEESB_SD_Li256ELb1ELb1ELb1ELb0EEENS1_36VarlenDynamicPersistentTileSchedulerILi128ELi112ELi256ELi256ELb1ELb1ELb0ELb1ELb1ELb1EEEEEEEEEvNT_6ParamsE)
        /*0048*/ 	.short	0x0210
        /*004a*/ 	.short	0x0438


	//----- nvinfo : EIATTR_SW_WAR
	.align		4
.L_224:
        /*004c*/ 	.byte	0x04, 0x36
        /*004e*/ 	.short	(.L_226 - .L_225)
.L_225:
        /*0050*/ 	.word	0x00000008
.L_226:


//--------------------- .nv.callgraph             --------------------------
	.section	.nv.callgraph,"",@"SHT_CUDA_CALLGRAPH"
	.align	4
	.sectionentsize	8
	.align		4
        /*0000*/ 	.word	0x00000000
	.align		4
        /*0004*/ 	.word	0xffffffff
	.align		4
        /*0008*/ 	.word	0x00000000
	.align		4
        /*000c*/ 	.word	0xfffffffe
	.align		4
        /*0010*/ 	.word	0x00000000
	.align		4
        /*0014*/ 	.word	0xfffffffd
	.align		4
        /*0018*/ 	.word	0x00000000
	.align		4
        /*001c*/ 	.word	0xfffffffc


//--------------------- .nv.constant4             --------------------------
	.section	.nv.constant4,"a",@progbits
	.align	8
	.align		8
.nv.constant4:
        /*0000*/ 	.dword	_ZN72_INTERNAL_0c2d3feb_36_flash_fwd_hdim128_bf16_split_sm80_cu_f3e6f9ee_28504cuda3std3__45__cpo5beginE
	.align		8
        /*0008*/ 	.dword	_ZN72_INTERNAL_0c2d3feb_36_flash_fwd_hdim128_bf16_split_sm80_cu_f3e6f9ee_28504cuda3std3__45__cpo3endE
	.align		8
        /*0010*/ 	.dword	_ZN72_INTERNAL_0c2d3feb_36_flash_fwd_hdim128_bf16_split_sm80_cu_f3e6f9ee_28504cuda3std3__45__cpo6cbeginE
	.align		8
        /*0018*/ 	.dword	_ZN72_INTERNAL_0c2d3feb_36_flash_fwd_hdim128_bf16_split_sm80_cu_f3e6f9ee_28504cuda3std3__45__cpo4cendE
	.align		8
        /*0020*/ 	.dword	_ZN72_INTERNAL_0c2d3feb_36_flash_fwd_hdim128_bf16_split_sm80_cu_f3e6f9ee_28504cuda3std3__474_GLOBAL__N__0c2d3feb_36_flash_fwd_hdim128_bf16_split_sm80_cu_f3e6f9ee_28506ignoreE
	.align		8
        /*0028*/ 	.dword	_ZN72_INTERNAL_0c2d3feb_36_flash_fwd_hdim128_bf16_split_sm80_cu_f3e6f9ee_28504cuda3std3__419piecewise_constructE
	.align		8
        /*0030*/ 	.dword	_ZN72_INTERNAL_0c2d3feb_36_flash_fwd_hdim128_bf16_split_sm80_cu_f3e6f9ee_28504cuda3std3__48in_placeE
	.align		8
        /*0038*/ 	.dword	_ZN72_INTERNAL_0c2d3feb_36_flash_fwd_hdim128_bf16_split_sm80_cu_f3e6f9ee_28504cuda3std6ranges3__45__cpo4swapE
	.align		8
        /*0040*/ 	.dword	_ZN72_INTERNAL_0c2d3feb_36_flash_fwd_hdim128_bf16_split_sm80_cu_f3e6f9ee_28504cuda3std6ranges3__45__cpo9iter_moveE
	.align		8
        /*0048*/ 	.dword	_ZN72_INTERNAL_0c2d3feb_36_flash_fwd_hdim128_bf16_split_sm80_cu_f3e6f9ee_28504cute7productE
	.align		8
        /*0050*/ 	.dword	_ZN72_INTERNAL_0c2d3feb_36_flash_fwd_hdim128_bf16_split_sm80_cu_f3e6f9ee_28504cute1_E


//--------------------- .text._ZN7cutlass13device_kernelIN5flash19enable_sm80_to_sm89INS1_16FlashAttnFwdSm80INS1_25CollectiveMainloopFwdSm80ILi8ELi1ELb1EN4cute5tupleIJNS5_1CILi128EEES8_S8_EEELi128ENS_10bfloat16_tEfNS_4arch4Sm80ELb0ELb0ELb0ELb0ELb0ELb0ELb1ELb1EEENS1_21CollectiveEpilogueFwdIS9_NS6_IJNS7_ILi1EEESF_SF_EEESA_SC_Li256ELb0ELb1ELb1ELb0EEENS1_19SingleTileSchedulerILb0ELb1ELb1ELi128EEEEEEEEEvNT_6ParamsE --------------------------
	.section	.text._ZN7cutlass13device_kernelIN5flash19enable_sm80_to_sm89INS1_16FlashAttnFwdSm80INS1_25CollectiveMainloopFwdSm80ILi8ELi1ELb1EN4cute5tupleIJNS5_1CILi128EEES8_S8_EEELi128ENS_10bfloat16_tEfNS_4arch4Sm80ELb0ELb0ELb0ELb0ELb0ELb0ELb1ELb1EEENS1_21CollectiveEpilogueFwdIS9_NS6_IJNS7_ILi1EEESF_SF_EEESA_SC_Li256ELb0ELb1ELb1ELb0EEENS1_19SingleTileSchedulerILb0ELb1ELb1ELi128EEEEEEEEEvNT_6ParamsE,"ax",@progbits
	.align	128
.text._ZN7cutlass13device_kernelIN5flash19enable_sm80_to_sm89INS1_16FlashAttnFwdSm80INS1_25CollectiveMainloopFwdSm80ILi8ELi1ELb1EN4cute5tupleIJNS5_1CILi128EEES8_S8_EEELi128ENS_10bfloat16_tEfNS_4arch4Sm80ELb0ELb0ELb0ELb0ELb0ELb0ELb1ELb1EEENS1_21CollectiveEpilogueFwdIS9_NS6_IJNS7_ILi1EEESF_SF_EEESA_SC_Li256ELb0ELb1ELb1ELb0EEENS1_19SingleTileSchedulerILb0ELb1ELb1ELi128EEEEEEEEEvNT_6ParamsE:
        .type           _ZN7cutlass13device_kernelIN5flash19enable_sm80_to_sm89INS1_16FlashAttnFwdSm80INS1_25CollectiveMainloopFwdSm80ILi8ELi1ELb1EN4cute5tupleIJNS5_1CILi128EEES8_S8_EEELi128ENS_10bfloat16_tEfNS_4arch4Sm80ELb0ELb0ELb0ELb0ELb0ELb0ELb1ELb1EEENS1_21CollectiveEpilogueFwdIS9_NS6_IJNS7_ILi1EEESF_SF_EEESA_SC_Li256ELb0ELb1ELb1ELb0EEENS1_19SingleTileSchedulerILb0ELb1ELb1ELi128EEEEEEEEEvNT_6ParamsE,@function
        .size           _ZN7cutlass13device_kernelIN5flash19enable_sm80_to_sm89INS1_16FlashAttnFwdSm80INS1_25CollectiveMainloopFwdSm80ILi8ELi1ELb1EN4cute5tupleIJNS5_1CILi128EEES8_S8_EEELi128ENS_10bfloat16_tEfNS_4arch4Sm80ELb0ELb0ELb0ELb0ELb0ELb0ELb1ELb1EEENS1_21CollectiveEpilogueFwdIS9_NS6_IJNS7_ILi1EEESF_SF_EEESA_SC_Li256ELb0ELb1ELb1ELb0EEENS1_19SingleTileSchedulerILb0ELb1ELb1ELi128EEEEEEEEEvNT_6ParamsE,(.L_x_12 - _ZN7cutlass13device_kernelIN5flash19enable_sm80_to_sm89INS1_16FlashAttnFwdSm80INS1_25CollectiveMainloopFwdSm80ILi8ELi1ELb1EN4cute5tupleIJNS5_1CILi128EEES8_S8_EEELi128ENS_10bfloat16_tEfNS_4arch4Sm80ELb0ELb0ELb0ELb0ELb0ELb0ELb1ELb1EEENS1_21CollectiveEpilogueFwdIS9_NS6_IJNS7_ILi1EEESF_SF_EEESA_SC_Li256ELb0ELb1ELb1ELb0EEENS1_19SingleTileSchedulerILb0ELb1ELb1ELi128EEEEEEEEEvNT_6ParamsE)
        .other          _ZN7cutlass13device_kernelIN5flash19enable_sm80_to_sm89INS1_16FlashAttnFwdSm80INS1_25CollectiveMainloopFwdSm80ILi8ELi1ELb1EN4cute5tupleIJNS5_1CILi128EEES8_S8_EEELi128ENS_10bfloat16_tEfNS_4arch4Sm80ELb0ELb0ELb0ELb0ELb0ELb0ELb1ELb1EEENS1_21CollectiveEpilogueFwdIS9_NS6_IJNS7_ILi1EEESF_SF_EEESA_SC_Li256ELb0ELb1ELb1ELb0EEENS1_19SingleTileSchedulerILb0ELb1ELb1ELi128EEEEEEEEEvNT_6ParamsE,@"STO_CUDA_ENTRY STV_DEFAULT"
_ZN7cutlass13device_kernelIN5flash19enable_sm80_to_sm89INS1_16FlashAttnFwdSm80INS1_25CollectiveMainloopFwdSm80ILi8ELi1ELb1EN4cute5tupleIJNS5_1CILi128EEES8_S8_EEELi128ENS_10bfloat16_tEfNS_4arch4Sm80ELb0ELb0ELb0ELb0ELb0ELb0ELb1ELb1EEENS1_21CollectiveEpilogueFwdIS9_NS6_IJNS7_ILi1EEESF_SF_EEESA_SC_Li256ELb0ELb1ELb1ELb0EEENS1_19SingleTileSchedulerILb0ELb1ELb1ELi128EEEEEEEEEvNT_6ParamsE:
[----:B------:R-:W-:Y:S01]  /*0000*/  LDC R1, c[0x0][0x28] ;  /* 0x00000a00ff017b82 */ /* 0x000fe20000000800 */
[----:B------:R-:W-:Y:S05]  /*0010*/  EXIT ;  /* 0x000000000000794d */ /* 0x000fea0003800000 */
.L_x_0:
[----:B------:R-:W-:-:S00]  /*0020*/  BRA `(.L_x_0) ;  /* 0xfffffffc00fc7947 */ /* 0x000fc0000383ffff */
[----:B------:R-:W-:-:S00]  /*0030*/  NOP ;  /* 0x0000000000007918 */ /* 0x000fc00000000000 */
        /* <DEDUP_REMOVED lines=12> */
.L_x_12:


//--------------------- .text._ZN7cutlass13device_kernelIN5flash19enable_sm80_to_sm89INS1_16FlashAttnFwdSm80INS1_25CollectiveMainloopFwdSm80ILi8ELi1ELb1EN4cute5tupleIJNS5_1CILi128EEENS7_ILi96EEES8_EEELi128ENS_10bfloat16_tEfNS_4arch4Sm80ELb0ELb1ELb0ELb0ELb0ELb0ELb1ELb1EEENS1_21CollectiveEpilogueFwdINS6_IJS8_S8_S9_EEENS6_IJNS7_ILi1EEESH_SH_EEESB_SD_Li256ELb0ELb1ELb1ELb0EEENS1_19SingleTileSchedulerILb0ELb1ELb1ELi128EEEEEEEEEvNT_6ParamsE --------------------------
	.section	.text._ZN7cutlass13device_kernelIN5flash19enable_sm80_to_sm89INS1_16FlashAttnFwdSm80INS1_25CollectiveMainloopFwdSm80ILi8ELi1ELb1EN4cute5tupleIJNS5_1CILi128EEENS7_ILi96EEES8_EEELi128ENS_10bfloat16_tEfNS_4arch4Sm80ELb0ELb1ELb0ELb0ELb0ELb0ELb1ELb1EEENS1_21CollectiveEpilogueFwdINS6_IJS8_S8_S9_EEENS6_IJNS7_ILi1EEESH_SH_EEESB_SD_Li256ELb0ELb1ELb1ELb0EEENS1_19SingleTileSchedulerILb0ELb1ELb1ELi128EEEEEEEEEvNT_6ParamsE,"ax",@progbits
	.align	128
.text._ZN7cutlass13device_kernelIN5flash19enable_sm80_to_sm89INS1_16FlashAttnFwdSm80INS1_25CollectiveMainloopFwdSm80ILi8ELi1ELb1EN4cute5tupleIJNS5_1CILi128EEENS7_ILi96EEES8_EEELi128ENS_10bfloat16_tEfNS_4arch4Sm80ELb0ELb1ELb0ELb0ELb0ELb0ELb1ELb1EEENS1_21CollectiveEpilogueFwdINS6_IJS8_S8_S9_EEENS6_IJNS7_ILi1EEESH_SH_EEESB_SD_Li256ELb0ELb1ELb1ELb0EEENS1_19SingleTileSchedulerILb0ELb1ELb1ELi128EEEEEEEEEvNT_6ParamsE:
        .type           _ZN7cutlass13device_kernelIN5flash19enable_sm80_to_sm89INS1_16FlashAttnFwdSm80INS1_25CollectiveMainloopFwdSm80ILi8ELi1ELb1EN4cute5tupleIJNS5_1CILi128EEENS7_ILi96EEES8_EEELi128ENS_10bfloat16_tEfNS_4arch4Sm80ELb0ELb1ELb0ELb0ELb0ELb0ELb1ELb1EEENS1_21CollectiveEpilogueFwdINS6_IJS8_S8_S9_EEENS6_IJNS7_ILi1EEESH_SH_EEESB_SD_Li256ELb0ELb1ELb1ELb0EEENS1_19SingleTileSchedulerILb0ELb1ELb1ELi128EEEEEEEEEvNT_6ParamsE,@function
        .size           _ZN7cutlass13device_kernelIN5flash19enable_sm80_to_sm89INS1_16FlashAttnFwdSm80INS1_25CollectiveMainloopFwdSm80ILi8ELi1ELb1EN4cute5tupleIJNS5_1CILi128EEENS7_ILi96EEES8_EEELi128ENS_10bfloat16_tEfNS_4arch4Sm80ELb0ELb1ELb0ELb0ELb0ELb0ELb1ELb1EEENS1_21CollectiveEpilogueFwdINS6_IJS8_S8_S9_EEENS6_IJNS7_ILi1EEESH_SH_EEESB_SD_Li256ELb0ELb1ELb1ELb0EEENS1_19SingleTileSchedulerILb0ELb1ELb1ELi128EEEEEEEEEvNT_6ParamsE,(.L_x_13 - _ZN7cutlass13device_kernelIN5flash19enable_sm80_to_sm89INS1_16FlashAttnFwdSm80INS1_25CollectiveMainloopFwdSm80ILi8ELi1ELb1EN4cute5tupleIJNS5_1CILi128EEENS7_ILi96EEES8_EEELi128ENS_10bfloat16_tEfNS_4arch4Sm80ELb0ELb1ELb0ELb0ELb0ELb0ELb1ELb1EEENS1_21CollectiveEpilogueFwdINS6_IJS8_S8_S9_EEENS6_IJNS7_ILi1EEESH_SH_EEESB_SD_Li256ELb0ELb1ELb1ELb0EEENS1_19SingleTileSchedulerILb0ELb1ELb1ELi128EEEEEEEEEvNT_6ParamsE)
        .other          _ZN7cutlass13device_kernelIN5flash19enable_sm80_to_sm89INS1_16FlashAttnFwdSm80INS1_25CollectiveMainloopFwdSm80ILi8ELi1ELb1EN4cute5tupleIJNS5_1CILi128EEENS7_ILi96EEES8_EEELi128ENS_10bfloat16_tEfNS_4arch4Sm80ELb0ELb1ELb0ELb0ELb0ELb0ELb1ELb1EEENS1_21CollectiveEpilogueFwdINS6_IJS8_S8_S9_EEENS6_IJNS7_ILi1EEESH_SH_EEESB_SD_Li256ELb0ELb1ELb1ELb0EEENS1_19SingleTileSchedulerILb0ELb1ELb1ELi128EEEEEEEEEvNT_6ParamsE,@"STO_CUDA_ENTRY STV_DEFAULT"
_ZN7cutlass13device_kernelIN5flash19enable_sm80_to_sm89INS1_16FlashAttnFwdSm80INS1_25CollectiveMainloopFwdSm80ILi8ELi1ELb1EN4cute5tupleIJNS5_1CILi128EEENS7_ILi96EEES8_EEELi128ENS_10bfloat16_tEfNS_4arch4Sm80ELb0ELb1ELb0ELb0ELb0ELb0ELb1ELb1EEENS1_21CollectiveEpilogueFwdINS6_IJS8_S8_S9_EEENS6_IJNS7_ILi1EEESH_SH_EEESB_SD_Li256ELb0ELb1ELb1ELb0EEENS1_19SingleTileSchedulerILb0ELb1ELb1ELi128EEEEEEEEEvNT_6ParamsE:
[----:B------:R-:W-:Y:S01]  /*0000*/  LDC R1, c[0x0][0x28] ;  /* 0x00000a00ff017b82 */ /* 0x000fe20000000800 */
[----:B------:R-:W-:Y:S05]  /*0010*/  EXIT ;  /* 0x000000000000794d */ /* 0x000fea0003800000 */
.L_x_1:
        /* <DEDUP_REMOVED lines=14> */
.L_x_13:


//--------------------- .text._ZN7cutlass13device_kernelIN5flash19enable_sm80_to_sm89INS1_16FlashAttnFwdSm80INS1_25CollectiveMainloopFwdSm80ILi8ELi1ELb1EN4cute5tupleIJNS5_1CILi128EEES8_S8_EEELi128ENS_10bfloat16_tEfNS_4arch4Sm80ELb1ELb0ELb0ELb0ELb0ELb0ELb1ELb1EEENS1_21CollectiveEpilogueFwdIS9_NS6_IJNS7_ILi1EEESF_SF_EEESA_SC_Li256ELb0ELb1ELb1ELb0EEENS1_30DynamicPersistentTileSchedulerILi256ELi256ELb1ELb1ELb0EEEEEEEEEvNT_6ParamsE --------------------------
	.section	.text._ZN7cutlass13device_kernelIN5flash19enable_sm80_to_sm89INS1_16FlashAttnFwdSm80INS1_25CollectiveMainloopFwdSm80ILi8ELi1ELb1EN4cute5tupleIJNS5_1CILi128EEES8_S8_EEELi128ENS_10bfloat16_tEfNS_4arch4Sm80ELb1ELb0ELb0ELb0ELb0ELb0ELb1ELb1EEENS1_21CollectiveEpilogueFwdIS9_NS6_IJNS7_ILi1EEESF_SF_EEESA_SC_Li256ELb0ELb1ELb1ELb0EEENS1_30DynamicPersistentTileSchedulerILi256ELi256ELb1ELb1ELb0EEEEEEEEEvNT_6ParamsE,"ax",@progbits
	.align	128
.text._ZN7cutlass13device_kernelIN5flash19enable_sm80_to_sm89INS1_16FlashAttnFwdSm80INS1_25CollectiveMainloopFwdSm80ILi8ELi1ELb1EN4cute5tupleIJNS5_1CILi128EEES8_S8_EEELi128ENS_10bfloat16_tEfNS_4arch4Sm80ELb1ELb0ELb0ELb0ELb0ELb0ELb1ELb1EEENS1_21CollectiveEpilogueFwdIS9_NS6_IJNS7_ILi1EEESF_SF_EEESA_SC_Li256ELb0ELb1ELb1ELb0EEENS1_30DynamicPersistentTileSchedulerILi256ELi256ELb1ELb1ELb0EEEEEEEEEvNT_6ParamsE:
        .type           _ZN7cutlass13device_kernelIN5flash19enable_sm80_to_sm89INS1_16FlashAttnFwdSm80INS1_25CollectiveMainloopFwdSm80ILi8ELi1ELb1EN4cute5tupleIJNS5_1CILi128EEES8_S8_EEELi128ENS_10bfloat16_tEfNS_4arch4Sm80ELb1ELb0ELb0ELb0ELb0ELb0ELb1ELb1EEENS1_21CollectiveEpilogueFwdIS9_NS6_IJNS7_ILi1EEESF_SF_EEESA_SC_Li256ELb0ELb1ELb1ELb0EEENS1_30DynamicPersistentTileSchedulerILi256ELi256ELb1ELb1ELb0EEEEEEEEEvNT_6ParamsE,@function
        .size           _ZN7cutlass13device_kernelIN5flash19enable_sm80_to_sm89INS1_16FlashAttnFwdSm80INS1_25CollectiveMainloopFwdSm80ILi8ELi1ELb1EN4cute5tupleIJNS5_1CILi128EEES8_S8_EEELi128ENS_10bfloat16_tEfNS_4arch4Sm80ELb1ELb0ELb0ELb0ELb0ELb0ELb1ELb1EEENS1_21CollectiveEpilogueFwdIS9_NS6_IJNS7_ILi1EEESF_SF_EEESA_SC_Li256ELb0ELb1ELb1ELb0EEENS1_30DynamicPersistentTileSchedulerILi256ELi256ELb1ELb1ELb0EEEEEEEEEvNT_6ParamsE,(.L_x_14 - _ZN7cutlass13device_kernelIN5flash19enable_sm80_to_sm89INS1_16FlashAttnFwdSm80INS1_25CollectiveMainloopFwdSm80ILi8ELi1ELb1EN4cute5tupleIJNS5_1CILi128EEES8_S8_EEELi128ENS_10bfloat16_tEfNS_4arch4Sm80ELb1ELb0ELb0ELb0ELb0ELb0ELb1ELb1EEENS1_21CollectiveEpilogueFwdIS9_NS6_IJNS7_ILi1EEESF_SF_EEESA_SC_Li256ELb0ELb1ELb1ELb0EEENS1_30DynamicPersistentTileSchedulerILi256ELi256ELb1ELb1ELb0EEEEEEEEEvNT_6ParamsE)
        .other          _ZN7cutlass13device_kernelIN5flash19enable_sm80_to_sm89INS1_16FlashAttnFwdSm80INS1_25CollectiveMainloopFwdSm80ILi8ELi1ELb1EN4cute5tupleIJNS5_1CILi128EEES8_S8_EEELi128ENS_10bfloat16_tEfNS_4arch4Sm80ELb1ELb0ELb0ELb0ELb0ELb0ELb1ELb1EEENS1_21CollectiveEpilogueFwdIS9_NS6_IJNS7_ILi1EEESF_SF_EEESA_SC_Li256ELb0ELb1ELb1ELb0EEENS1_30DynamicPersistentTileSchedulerILi256ELi256ELb1ELb1ELb0EEEEEEEEEvNT_6ParamsE,@"STO_CUDA_ENTRY STV_DEFAULT"
_ZN7cutlass13device_kernelIN5flash19enable_sm80_to_sm89INS1_16FlashAttnFwdSm80INS1_25CollectiveMainloopFwdSm80ILi8ELi1ELb1EN4cute5tupleIJNS5_1CILi128EEES8_S8_EEELi128ENS_10bfloat16_tEfNS_4arch4Sm80ELb1ELb0ELb0ELb0ELb0ELb0ELb1ELb1EEENS1_21CollectiveEpilogueFwdIS9_NS6_IJNS7_ILi1EEESF_SF_EEESA_SC_Li256ELb0ELb1ELb1ELb0EEENS1_30DynamicPersistentTileSchedulerILi256ELi256ELb1ELb1ELb0EEEEEEEEEvNT_6ParamsE:
[----:B------:R-:W-:Y:S01]  /*0000*/  LDC R1, c[0x0][0x28] ;  /* 0x00000a00ff017b82 */ /* 0x000fe20000000800 */
[----:B------:R-:W-:Y:S05]  /*0010*/  EXIT ;  /* 0x000000000000794d */ /* 0x000fea0003800000 */
.L_x_2:
        /* <DEDUP_REMOVED lines=14> */
.L_x_14:


//--------------------- .text._ZN7cutlass13device_kernelIN5flash19enable_sm80_to_sm89INS1_16FlashAttnFwdSm80INS1_25CollectiveMainloopFwdSm80ILi4ELi1ELb0EN4cute5tupleIJNS5_1CILi128EEENS7_ILi64EEES8_EEELi128ENS_10bfloat16_tEfNS_4arch4Sm80ELb0ELb0ELb0ELb0ELb0ELb0ELb1ELb1EEENS1_21CollectiveEpilogueFwdINS6_IJS8_S8_S9_EEENS6_IJNS7_ILi1EEESH_SH_EEESB_SD_Li128ELb0ELb1ELb1ELb0EEENS1_19SingleTileSchedulerILb0ELb1ELb1ELi128EEEEEEEEEvNT_6ParamsE --------------------------
	.section	.text._ZN7cutlass13device_kernelIN5flash19enable_sm80_to_sm89INS1_16FlashAttnFwdSm80INS1_25CollectiveMainloopFwdSm80ILi4ELi1ELb0EN4cute5tupleIJNS5_1CILi128EEENS7_ILi64EEES8_EEELi128ENS_10bfloat16_tEfNS_4arch4Sm80ELb0ELb0ELb0ELb0ELb0ELb0ELb1ELb1EEENS1_21CollectiveEpilogueFwdINS6_IJS8_S8_S9_EEENS6_IJNS7_ILi1EEESH_SH_EEESB_SD_Li128ELb0ELb1ELb1ELb0EEENS1_19SingleTileSchedulerILb0ELb1ELb1ELi128EEEEEEEEEvNT_6ParamsE,"ax",@progbits
	.align	128
.text._ZN7cutlass13device_kernelIN5flash19enable_sm80_to_sm89INS1_16FlashAttnFwdSm80INS1_25CollectiveMainloopFwdSm80ILi4ELi1ELb0EN4cute5tupleIJNS5_1CILi128EEENS7_ILi64EEES8_EEELi128ENS_10bfloat16_tEfNS_4arch4Sm80ELb0ELb0ELb0ELb0ELb0ELb0ELb1ELb1EEENS1_21CollectiveEpilogueFwdINS6_IJS8_S8_S9_EEENS6_IJNS7_ILi1EEESH_SH_EEESB_SD_Li128ELb0ELb1ELb1ELb0EEENS1_19SingleTileSchedulerILb0ELb1ELb1ELi128EEEEEEEEEvNT_6ParamsE:
        .type           _ZN7cutlass13device_kernelIN5flash19enable_sm80_to_sm89INS1_16FlashAttnFwdSm80INS1_25CollectiveMainloopFwdSm80ILi4ELi1ELb0EN4cute5tupleIJNS5_1CILi128EEENS7_ILi64EEES8_EEELi128ENS_10bfloat16_tEfNS_4arch4Sm80ELb0ELb0ELb0ELb0ELb0ELb0ELb1ELb1EEENS1_21CollectiveEpilogueFwdINS6_IJS8_S8_S9_EEENS6_IJNS7_ILi1EEESH_SH_EEESB_SD_Li128ELb0ELb1ELb1ELb0EEENS1_19SingleTileSchedulerILb0ELb1ELb1ELi128EEEEEEEEEvNT_6ParamsE,@function
        .size           _ZN7cutlass13device_kernelIN5flash19enable_sm80_to_sm89INS1_16FlashAttnFwdSm80INS1_25CollectiveMainloopFwdSm80ILi4ELi1ELb0EN4cute5tupleIJNS5_1CILi128EEENS7_ILi64EEES8_EEELi128ENS_10bfloat16_tEfNS_4arch4Sm80ELb0ELb0ELb0ELb0ELb0ELb0ELb1ELb1EEENS1_21CollectiveEpilogueFwdINS6_IJS8_S8_S9_EEENS6_IJNS7_ILi1EEESH_SH_EEESB_SD_Li128ELb0ELb1ELb1ELb0EEENS1_19SingleTileSchedulerILb0ELb1ELb1ELi128EEEEEEEEEvNT_6ParamsE,(.L_x_15 - _ZN7cutlass13device_kernelIN5flash19enable_sm80_to_sm89INS1_16FlashAttnFwdSm80INS1_25CollectiveMainloopFwdSm80ILi4ELi1ELb0EN4cute5tupleIJNS5_1CILi128EEENS7_ILi64EEES8_EEELi128ENS_10bfloat16_tEfNS_4arch4Sm80ELb0ELb0ELb0ELb0ELb0ELb0ELb1ELb1EEENS1_21CollectiveEpilogueFwdINS6_IJS8_S8_S9_EEENS6_IJNS7_ILi1EEESH_SH_EEESB_SD_Li128ELb0ELb1ELb1ELb0EEENS1_19SingleTileSchedulerILb0ELb1ELb1ELi128EEEEEEEEEvNT_6ParamsE)
        .other          _ZN7cutlass13device_kernelIN5flash19enable_sm80_to_sm89INS1_16FlashAttnFwdSm80INS1_25CollectiveMainloopFwdSm80ILi4ELi1ELb0EN4cute5tupleIJNS5_1CILi128EEENS7_ILi64EEES8_EEELi128ENS_10bfloat16_tEfNS_4arch4Sm80ELb0ELb0ELb0ELb0ELb0ELb0ELb1ELb1EEENS1_21CollectiveEpilogueFwdINS6_IJS8_S8_S9_EEENS6_IJNS7_ILi1EEESH_SH_EEESB_SD_Li128ELb0ELb1ELb1ELb0EEENS1_19SingleTileSchedulerILb0ELb1ELb1ELi128EEEEEEEEEvNT_6ParamsE,@"STO_CUDA_ENTRY STV_DEFAULT"
_ZN7cutlass13device_kernelIN5flash19enable_sm80_to_sm89INS1_16FlashAttnFwdSm80INS1_25CollectiveMainloopFwdSm80ILi4ELi1ELb0EN4cute5tupleIJNS5_1CILi128EEENS7_ILi64EEES8_EEELi128ENS_10bfloat16_tEfNS_4arch4Sm80ELb0ELb0ELb0ELb0ELb0ELb0ELb1ELb1EEENS1_21CollectiveEpilogueFwdINS6_IJS8_S8_S9_EEENS6_IJNS7_ILi1EEESH_SH_EEESB_SD_Li128ELb0ELb1ELb1ELb0EEENS1_19SingleTileSchedulerILb0ELb1ELb1ELi128EEEEEEEEEvNT_6ParamsE:
[----:B------:R-:W-:Y:S01]  /*0000*/  LDC R1, c[0x0][0x28] ;  /* 0x00000a00ff017b82 */ /* 0x000fe20000000800 */
[----:B------:R-:W-:Y:S05]  /*0010*/  EXIT ;  /* 0x000000000000794d */ /* 0x000fea0003800000 */
.L_x_3:
        /* <DEDUP_REMOVED lines=14> */
.L_x_15:


//--------------------- .text._ZN7cutlass13device_kernelIN5flash19enable_sm80_to_sm89INS1_16FlashAttnFwdSm80INS1_25CollectiveMainloopFwdSm80ILi8ELi1ELb1EN4cute5tupleIJNS5_1CILi128EEENS7_ILi112EEES8_EEELi128ENS_10bfloat16_tEfNS_4arch4Sm80ELb0ELb0ELb0ELb1ELb0ELb0ELb1ELb1EEENS1_21CollectiveEpilogueFwdINS6_IJS8_S8_S9_EEENS6_IJNS7_ILi1EEESH_SH_EEESB_SD_Li256ELb1ELb1ELb1ELb0EEENS1_36VarlenDynamicPersistentTileSchedulerILi128ELi112ELi256ELi256ELb1ELb1ELb0ELb0ELb1ELb1EEEEEEEEEvNT_6ParamsE --------------------------
	.section	.text._ZN7cutlass13device_kernelIN5flash19enable_sm80_to_sm89INS1_16FlashAttnFwdSm80INS1_25CollectiveMainloopFwdSm80ILi8ELi1ELb1EN4cute5tupleIJNS5_1CILi128EEENS7_ILi112EEES8_EEELi128ENS_10bfloat16_tEfNS_4arch4Sm80ELb0ELb0ELb0ELb1ELb0ELb0ELb1ELb1EEENS1_21CollectiveEpilogueFwdINS6_IJS8_S8_S9_EEENS6_IJNS7_ILi1EEESH_SH_EEESB_SD_Li256ELb1ELb1ELb1ELb0EEENS1_36VarlenDynamicPersistentTileSchedulerILi128ELi112ELi256ELi256ELb1ELb1ELb0ELb0ELb1ELb1EEEEEEEEEvNT_6ParamsE,"ax",@progbits
	.align	128
.text._ZN7cutlass13device_kernelIN5flash19enable_sm80_to_sm89INS1_16FlashAttnFwdSm80INS1_25CollectiveMainloopFwdSm80ILi8ELi1ELb1EN4cute5tupleIJNS5_1CILi128EEENS7_ILi112EEES8_EEELi128ENS_10bfloat16_tEfNS_4arch4Sm80ELb0ELb0ELb0ELb1ELb0ELb0ELb1ELb1EEENS1_21CollectiveEpilogueFwdINS6_IJS8_S8_S9_EEENS6_IJNS7_ILi1EEESH_SH_EEESB_SD_Li256ELb1ELb1ELb1ELb0EEENS1_36VarlenDynamicPersistentTileSchedulerILi128ELi112ELi256ELi256ELb1ELb1ELb0ELb0ELb1ELb1EEEEEEEEEvNT_6ParamsE:
        .type           _ZN7cutlass13device_kernelIN5flash19enable_sm80_to_sm89INS1_16FlashAttnFwdSm80INS1_25CollectiveMainloopFwdSm80ILi8ELi1ELb1EN4cute5tupleIJNS5_1CILi128EEENS7_ILi112EEES8_EEELi128ENS_10bfloat16_tEfNS_4arch4Sm80ELb0ELb0ELb0ELb1ELb0ELb0ELb1ELb1EEENS1_21CollectiveEpilogueFwdINS6_IJS8_S8_S9_EEENS6_IJNS7_ILi1EEESH_SH_EEESB_SD_Li256ELb1ELb1ELb1ELb0EEENS1_36VarlenDynamicPersistentTileSchedulerILi128ELi112ELi256ELi256ELb1ELb1ELb0ELb0ELb1ELb1EEEEEEEEEvNT_6ParamsE,@function
        .size           _ZN7cutlass13device_kernelIN5flash19enable_sm80_to_sm89INS1_16FlashAttnFwdSm80INS1_25CollectiveMainloopFwdSm80ILi8ELi1ELb1EN4cute5tupleIJNS5_1CILi128EEENS7_ILi112EEES8_EEELi128ENS_10bfloat16_tEfNS_4arch4Sm80ELb0ELb0ELb0ELb1ELb0ELb0ELb1ELb1EEENS1_21CollectiveEpilogueFwdINS6_IJS8_S8_S9_EEENS6_IJNS7_ILi1EEESH_SH_EEESB_SD_Li256ELb1ELb1ELb1ELb0EEENS1_36VarlenDynamicPersistentTileSchedulerILi128ELi112ELi256ELi256ELb1ELb1ELb0ELb0ELb1ELb1EEEEEEEEEvNT_6ParamsE,(.L_x_16 - _ZN7cutlass13device_kernelIN5flash19enable_sm80_to_sm89INS1_16FlashAttnFwdSm80INS1_25CollectiveMainloopFwdSm80ILi8ELi1ELb1EN4cute5tupleIJNS5_1CILi128EEENS7_ILi112EEES8_EEELi128ENS_10bfloat16_tEfNS_4arch4Sm80ELb0ELb0ELb0ELb1ELb0ELb0ELb1ELb1EEENS1_21CollectiveEpilogueFwdINS6_IJS8_S8_S9_EEENS6_IJNS7_ILi1EEESH_SH_EEESB_SD_Li256ELb1ELb1ELb1ELb0EEENS1_36VarlenDynamicPersistentTileSchedulerILi128ELi112ELi256ELi256ELb1ELb1ELb0ELb0ELb1ELb1EEEEEEEEEvNT_6ParamsE)
        .other          _ZN7cutlass13device_kernelIN5flash19enable_sm80_to_sm89INS1_16FlashAttnFwdSm80INS1_25CollectiveMainloopFwdSm80ILi8ELi1ELb1EN4cute5tupleIJNS5_1CILi128EEENS7_ILi112EEES8_EEELi128ENS_10bfloat16_tEfNS_4arch4Sm80ELb0ELb0ELb0ELb1ELb0ELb0ELb1ELb1EEENS1_21CollectiveEpilogueFwdINS6_IJS8_S8_S9_EEENS6_IJNS7_ILi1EEESH_SH_EEESB_SD_Li256ELb1ELb1ELb1ELb0EEENS1_36VarlenDynamicPersistentTileSchedulerILi128ELi112ELi256ELi256ELb1ELb1ELb0ELb0ELb1ELb1EEEEEEEEEvNT_6ParamsE,@"STO_CUDA_ENTRY STV_DEFAULT"
_ZN7cutlass13device_kernelIN5flash19enable_sm80_to_sm89INS1_16FlashAttnFwdSm80INS1_25CollectiveMainloopFwdSm80ILi8ELi1ELb1EN4cute5tupleIJNS5_1CILi128EEENS7_ILi112EEES8_EEELi128ENS_10bfloat16_tEfNS_4arch4Sm80ELb0ELb0ELb0ELb1ELb0ELb0ELb1ELb1EEENS1_21CollectiveEpilogueFwdINS6_IJS8_S8_S9_EEENS6_IJNS7_ILi1EEESH_SH_EEESB_SD_Li256ELb1ELb1ELb1ELb0EEENS1_36VarlenDynamicPersistentTileSchedulerILi128ELi112ELi256ELi256ELb1ELb1ELb0ELb0ELb1ELb1EEEEEEEEEvNT_6ParamsE:
[----:B------:R-:W-:Y:S01]  /*0000*/  LDC R1, c[0x0][0x28] ;  /* 0x00000a00ff017b82 */ /* 0x000fe20000000800 */
[----:B------:R-:W-:Y:S05]  /*0010*/  EXIT ;  /* 0x000000000000794d */ /* 0x000fea0003800000 */
.L_x_4:
        /* <DEDUP_REMOVED lines=14> */
.L_x_16:


//--------------------- .text._ZN7cutlass13device_kernelIN5flash19enable_sm80_to_sm89INS1_16FlashAttnFwdSm80INS1_25CollectiveMainloopFwdSm80ILi8ELi1ELb1EN4cute5tupleIJNS5_1CILi128EEENS7_ILi112EEES8_EEELi128ENS_10bfloat16_tEfNS_4arch4Sm80ELb0ELb0ELb0ELb1ELb0ELb1ELb1ELb1EEENS1_21CollectiveEpilogueFwdINS6_IJS8_S8_S9_EEENS6_IJNS7_ILi1EEESH_SH_EEESB_SD_Li256ELb1ELb1ELb1ELb0EEENS1_36VarlenDynamicPersistentTileSchedulerILi128ELi112ELi256ELi256ELb1ELb1ELb0ELb0ELb1ELb1EEEEEEEEEvNT_6ParamsE --------------------------
	.section	.text._ZN7cutlass13device_kernelIN5flash19enable_sm80_to_sm89INS1_16FlashAttnFwdSm80INS1_25CollectiveMainloopFwdSm80ILi8ELi1ELb1EN4cute5tupleIJNS5_1CILi128EEENS7_ILi112EEES8_EEELi128ENS_10bfloat16_tEfNS_4arch4Sm80ELb0ELb0ELb0ELb1ELb0ELb1ELb1ELb1EEENS1_21CollectiveEpilogueFwdINS6_IJS8_S8_S9_EEENS6_IJNS7_ILi1EEESH_SH_EEESB_SD_Li256ELb1ELb1ELb1ELb0EEENS1_36VarlenDynamicPersistentTileSchedulerILi128ELi112ELi256ELi256ELb1ELb1ELb0ELb0ELb1ELb1EEEEEEEEEvNT_6ParamsE,"ax",@progbits
	.align	128
.text._ZN7cutlass13device_kernelIN5flash19enable_sm80_to_sm89INS1_16FlashAttnFwdSm80INS1_25CollectiveMainloopFwdSm80ILi8ELi1ELb1EN4cute5tupleIJNS5_1CILi128EEENS7_ILi112EEES8_EEELi128ENS_10bfloat16_tEfNS_4arch4Sm80ELb0ELb0ELb0ELb1ELb0ELb1ELb1ELb1EEENS1_21CollectiveEpilogueFwdINS6_IJS8_S8_S9_EEENS6_IJNS7_ILi1EEESH_SH_EEESB_SD_Li256ELb1ELb1ELb1ELb0EEENS1_36VarlenDynamicPersistentTileSchedulerILi128ELi112ELi256ELi256ELb1ELb1ELb0ELb0ELb1ELb1EEEEEEEEEvNT_6ParamsE:
        .type           _ZN7cutlass13device_kernelIN5flash19enable_sm80_to_sm89INS1_16FlashAttnFwdSm80INS1_25CollectiveMainloopFwdSm80ILi8ELi1ELb1EN4cute5tupleIJNS5_1CILi128EEENS7_ILi112EEES8_EEELi128ENS_10bfloat16_tEfNS_4arch4Sm80ELb0ELb0ELb0ELb1ELb0ELb1ELb1ELb1EEENS1_21CollectiveEpilogueFwdINS6_IJS8_S8_S9_EEENS6_IJNS7_ILi1EEESH_SH_EEESB_SD_Li256ELb1ELb1ELb1ELb0EEENS1_36VarlenDynamicPersistentTileSchedulerILi128ELi112ELi256ELi256ELb1ELb1ELb0ELb0ELb1ELb1EEEEEEEEEvNT_6ParamsE,@function
        .size           _ZN7cutlass13device_kernelIN5flash19enable_sm80_to_sm89INS1_16FlashAttnFwdSm80INS1_25CollectiveMainloopFwdSm80ILi8ELi1ELb1EN4cute5tupleIJNS5_1CILi128EEENS7_ILi112EEES8_EEELi128ENS_10bfloat16_tEfNS_4arch4Sm80ELb0ELb0ELb0ELb1ELb0ELb1ELb1ELb1EEENS1_21CollectiveEpilogueFwdINS6_IJS8_S8_S9_EEENS6_IJNS7_ILi1EEESH_SH_EEESB_SD_Li256ELb1ELb1ELb1ELb0EEENS1_36VarlenDynamicPersistentTileSchedulerILi128ELi112ELi256ELi256ELb1ELb1ELb0ELb0ELb1ELb1EEEEEEEEEvNT_6ParamsE,(.L_x_17 - _ZN7cutlass13device_kernelIN5flash19enable_sm80_to_sm89INS1_16FlashAttnFwdSm80INS1_25CollectiveMainloopFwdSm80ILi8ELi1ELb1EN4cute5tupleIJNS5_1CILi128EEENS7_ILi112EEES8_EEELi128ENS_10bfloat16_tEfNS_4arch4Sm80ELb0ELb0ELb0ELb1ELb0ELb1ELb1ELb1EEENS1_21CollectiveEpilogueFwdINS6_IJS8_S8_S9_EEENS6_IJNS7_ILi1EEESH_SH_EEESB_SD_Li256ELb1ELb1ELb1ELb0EEENS1_36VarlenDynamicPersistentTileSchedulerILi128ELi112ELi256ELi256ELb1ELb1ELb0ELb0ELb1ELb1EEEEEEEEEvNT_6ParamsE)
        .other          _ZN7cutlass13device_kernelIN5flash19enable_sm80_to_sm89INS1_16FlashAttnFwdSm80INS1_25CollectiveMainloopFwdSm80ILi8ELi1ELb1EN4cute5tupleIJNS5_1CILi128EEENS7_ILi112EEES8_EEELi128ENS_10bfloat16_tEfNS_4arch4Sm80ELb0ELb0ELb0ELb1ELb0ELb1ELb1ELb1EEENS1_21CollectiveEpilogueFwdINS6_IJS8_S8_S9_EEENS6_IJNS7_ILi1EEESH_SH_EEESB_SD_Li256ELb1ELb1ELb1ELb0EEENS1_36VarlenDynamicPersistentTileSchedulerILi128ELi112ELi256ELi256ELb1ELb1ELb0ELb0ELb1ELb1EEEEEEEEEvNT_6ParamsE,@"STO_CUDA_ENTRY STV_DEFAULT"
_ZN7cutlass13device_kernelIN5flash19enable_sm80_to_sm89INS1_16FlashAttnFwdSm80INS1_25CollectiveMainloopFwdSm80ILi8ELi1ELb1EN4cute5tupleIJNS5_1CILi128EEENS7_ILi112EEES8_EEELi128ENS_10bfloat16_tEfNS_4arch4Sm80ELb0ELb0ELb0ELb1ELb0ELb1ELb1ELb1EEENS1_21CollectiveEpilogueFwdINS6_IJS8_S8_S9_EEENS6_IJNS7_ILi1EEESH_SH_EEESB_SD_Li256ELb1ELb1ELb1ELb0EEENS1_36VarlenDynamicPersistentTileSchedulerILi128ELi112ELi256ELi256ELb1ELb1ELb0ELb0ELb1ELb1EEEEEEEEEvNT_6ParamsE:
[----:B------:R-:W-:Y:S01]  /*0000*/  LDC R1, c[0x0][0x28] ;  /* 0x00000a00ff017b82 */ /* 0x000fe20000000800 */
[----:B------:R-:W-:Y:S05]  /*0010*/  EXIT ;  /* 0x000000000000794d */ /* 0x000fea0003800000 */
.L_x_5:
        /* <DEDUP_REMOVED lines=14> */
.L_x_17:


//--------------------- .text._ZN7cutlass13device_kernelIN5flash19enable_sm80_to_sm89INS1_16FlashAttnFwdSm80INS1_25CollectiveMainloopFwdSm80ILi4ELi1ELb0EN4cute5tupleIJNS5_1CILi128EEENS7_ILi48EEES8_EEELi128ENS_10bfloat16_tEfNS_4arch4Sm80ELb0ELb1ELb0ELb0ELb0ELb0ELb1ELb1EEENS1_21CollectiveEpilogueFwdINS6_IJS8_S8_S9_EEENS6_IJNS7_ILi1EEESH_SH_EEESB_SD_Li128ELb0ELb1ELb1ELb0EEENS1_19SingleTileSchedulerILb0ELb1ELb1ELi128EEEEEEEEEvNT_6ParamsE --------------------------
	.section	.text._ZN7cutlass13device_kernelIN5flash19enable_sm80_to_sm89INS1_16FlashAttnFwdSm80INS1_25CollectiveMainloopFwdSm80ILi4ELi1ELb0EN4cute5tupleIJNS5_1CILi128EEENS7_ILi48EEES8_EEELi128ENS_10bfloat16_tEfNS_4arch4Sm80ELb0ELb1ELb0ELb0ELb0ELb0ELb1ELb1EEENS1_21CollectiveEpilogueFwdINS6_IJS8_S8_S9_EEENS6_IJNS7_ILi1EEESH_SH_EEESB_SD_Li128ELb0ELb1ELb1ELb0EEENS1_19SingleTileSchedulerILb0ELb1ELb1ELi128EEEEEEEEEvNT_6ParamsE,"ax",@progbits
	.align	128
.text._ZN7cutlass13device_kernelIN5flash19enable_sm80_to_sm89INS1_16FlashAttnFwdSm80INS1_25CollectiveMainloopFwdSm80ILi4ELi1ELb0EN4cute5tupleIJNS5_1CILi128EEENS7_ILi48EEES8_EEELi128ENS_10bfloat16_tEfNS_4arch4Sm80ELb0ELb1ELb0ELb0ELb0ELb0ELb1ELb1EEENS1_21CollectiveEpilogueFwdINS6_IJS8_S8_S9_EEENS6_IJNS7_ILi1EEESH_SH_EEESB_SD_Li128ELb0ELb1ELb1ELb0EEENS1_19SingleTileSchedulerILb0ELb1ELb1ELi128EEEEEEEEEvNT_6ParamsE:
        .type           _ZN7cutlass13device_kernelIN5flash19enable_sm80_to_sm89INS1_16FlashAttnFwdSm80INS1_25CollectiveMainloopFwdSm80ILi4ELi1ELb0EN4cute5tupleIJNS5_1CILi128EEENS7_ILi48EEES8_EEELi128ENS_10bfloat16_tEfNS_4arch4Sm80ELb0ELb1ELb0ELb0ELb0ELb0ELb1ELb1EEENS1_21CollectiveEpilogueFwdINS6_IJS8_S8_S9_EEENS6_IJNS7_ILi1EEESH_SH_EEESB_SD_Li128ELb0ELb1ELb1ELb0EEENS1_19SingleTileSchedulerILb0ELb1ELb1ELi128EEEEEEEEEvNT_6ParamsE,@function
        .size           _ZN7cutlass13device_kernelIN5flash19enable_sm80_to_sm89INS1_16FlashAttnFwdSm80INS1_25CollectiveMainloopFwdSm80ILi4ELi1ELb0EN4cute5tupleIJNS5_1CILi128EEENS7_ILi48EEES8_EEELi128ENS_10bfloat16_tEfNS_4arch4Sm80ELb0ELb1ELb0ELb0ELb0ELb0ELb1ELb1EEENS1_21CollectiveEpilogueFwdINS6_IJS8_S8_S9_EEENS6_IJNS7_ILi1EEESH_SH_EEESB_SD_Li128ELb0ELb1ELb1ELb0EEENS1_19SingleTileSchedulerILb0ELb1ELb1ELi128EEEEEEEEEvNT_6ParamsE,(.L_x_18 - _ZN7cutlass13device_kernelIN5flash19enable_sm80_to_sm89INS1_16FlashAttnFwdSm80INS1_25CollectiveMainloopFwdSm80ILi4ELi1ELb0EN4cute5tupleIJNS5_1CILi128EEENS7_ILi48EEES8_EEELi128ENS_10bfloat16_tEfNS_4arch4Sm80ELb0ELb1ELb0ELb0ELb0ELb0ELb1ELb1EEENS1_21CollectiveEpilogueFwdINS6_IJS8_S8_S9_EEENS6_IJNS7_ILi1EEESH_SH_EEESB_SD_Li128ELb0ELb1ELb1ELb0EEENS1_19SingleTileSchedulerILb0ELb1ELb1ELi128EEEEEEEEEvNT_6ParamsE)
        .other          _ZN7cutlass13device_kernelIN5flash19enable_sm80_to_sm89INS1_16FlashAttnFwdSm80INS1_25CollectiveMainloopFwdSm80ILi4ELi1ELb0EN4cute5tupleIJNS5_1CILi128EEENS7_ILi48EEES8_EEELi128ENS_10bfloat16_tEfNS_4arch4Sm80ELb0ELb1ELb0ELb0ELb0ELb0ELb1ELb1EEENS1_21CollectiveEpilogueFwdINS6_IJS8_S8_S9_EEENS6_IJNS7_ILi1EEESH_SH_EEESB_SD_Li128ELb0ELb1ELb1ELb0EEENS1_19SingleTileSchedulerILb0ELb1ELb1ELi128EEEEEEEEEvNT_6ParamsE,@"STO_CUDA_ENTRY STV_DEFAULT"
_ZN7cutlass13device_kernelIN5flash19enable_sm80_to_sm89INS1_16FlashAttnFwdSm80INS1_25CollectiveMainloopFwdSm80ILi4ELi1ELb0EN4cute5tupleIJNS5_1CILi128EEENS7_ILi48EEES8_EEELi128ENS_10bfloat16_tEfNS_4arch4Sm80ELb0ELb1ELb0ELb0ELb0ELb0ELb1ELb1EEENS1_21CollectiveEpilogueFwdINS6_IJS8_S8_S9_EEENS6_IJNS7_ILi1EEESH_SH_EEESB_SD_Li128ELb0ELb1ELb1ELb0EEENS1_19SingleTileSchedulerILb0ELb1ELb1ELi128EEEEEEEEEvNT_6ParamsE:
[----:B------:R-:W-:Y:S01]  /*0000*/  LDC R1, c[0x0][0x28] ;  /* 0x00000a00ff017b82 */ /* 0x000fe20000000800 */
[----:B------:R-:W-:Y:S05]  /*0010*/  EXIT ;  /* 0x000000000000794d */ /* 0x000fea0003800000 */
.L_x_6:
        /* <DEDUP_REMOVED lines=14> */
.L_x_18:


//--------------------- .text._ZN7cutlass13device_kernelIN5flash19enable_sm80_to_sm89INS1_16FlashAttnFwdSm80INS1_25CollectiveMainloopFwdSm80ILi8ELi1ELb1EN4cute5tupleIJNS5_1CILi128EEENS7_ILi96EEES8_EEELi128ENS_10bfloat16_tEfNS_4arch4Sm80ELb0ELb1ELb0ELb1ELb0ELb0ELb1ELb1EEENS1_21CollectiveEpilogueFwdINS6_IJS8_S8_S9_EEENS6_IJNS7_ILi1EEESH_SH_EEESB_SD_Li256ELb1ELb1ELb1ELb0EEENS1_36VarlenDynamicPersistentTileSchedulerILi128ELi96ELi256ELi256ELb1ELb1ELb0ELb1ELb0ELb1EEEEEEEEEvNT_6ParamsE --------------------------
	.section	.text._ZN7cutlass13device_kernelIN5flash19enable_sm80_to_sm89INS1_16FlashAttnFwdSm80INS1_25CollectiveMainloopFwdSm80ILi8ELi1ELb1EN4cute5tupleIJNS5_1CILi128EEENS7_ILi96EEES8_EEELi128ENS_10bfloat16_tEfNS_4arch4Sm80ELb0ELb1ELb0ELb1ELb0ELb0ELb1ELb1EEENS1_21CollectiveEpilogueFwdINS6_IJS8_S8_S9_EEENS6_IJNS7_ILi1EEESH_SH_EEESB_SD_Li256ELb1ELb1ELb1ELb0EEENS1_36VarlenDynamicPersistentTileSchedulerILi128ELi96ELi256ELi256ELb1ELb1ELb0ELb1ELb0ELb1EEEEEEEEEvNT_6ParamsE,"ax",@progbits
	.align	128
.text._ZN7cutlass13device_kernelIN5flash19enable_sm80_to_sm89INS1_16FlashAttnFwdSm80INS1_25CollectiveMainloopFwdSm80ILi8ELi1ELb1EN4cute5tupleIJNS5_1CILi128EEENS7_ILi96EEES8_EEELi128ENS_10bfloat16_tEfNS_4arch4Sm80ELb0ELb1ELb0ELb1ELb0ELb0ELb1ELb1EEENS1_21CollectiveEpilogueFwdINS6_IJS8_S8_S9_EEENS6_IJNS7_ILi1EEESH_SH_EEESB_SD_Li256ELb1ELb1ELb1ELb0EEENS1_36VarlenDynamicPersistentTileSchedulerILi128ELi96ELi256ELi256ELb1ELb1ELb0ELb1ELb0ELb1EEEEEEEEEvNT_6ParamsE:
        .type           _ZN7cutlass13device_kernelIN5flash19enable_sm80_to_sm89INS1_16FlashAttnFwdSm80INS1_25CollectiveMainloopFwdSm80ILi8ELi1ELb1EN4cute5tupleIJNS5_1CILi128EEENS7_ILi96EEES8_EEELi128ENS_10bfloat16_tEfNS_4arch4Sm80ELb0ELb1ELb0ELb1ELb0ELb0ELb1ELb1EEENS1_21CollectiveEpilogueFwdINS6_IJS8_S8_S9_EEENS6_IJNS7_ILi1EEESH_SH_EEESB_SD_Li256ELb1ELb1ELb1ELb0EEENS1_36VarlenDynamicPersistentTileSchedulerILi128ELi96ELi256ELi256ELb1ELb1ELb0ELb1ELb0ELb1EEEEEEEEEvNT_6ParamsE,@function
        .size           _ZN7cutlass13device_kernelIN5flash19enable_sm80_to_sm89INS1_16FlashAttnFwdSm80INS1_25CollectiveMainloopFwdSm80ILi8ELi1ELb1EN4cute5tupleIJNS5_1CILi128EEENS7_ILi96EEES8_EEELi128ENS_10bfloat16_tEfNS_4arch4Sm80ELb0ELb1ELb0ELb1ELb0ELb0ELb1ELb1EEENS1_21CollectiveEpilogueFwdINS6_IJS8_S8_S9_EEENS6_IJNS7_ILi1EEESH_SH_EEESB_SD_Li256ELb1ELb1ELb1ELb0EEENS1_36VarlenDynamicPersistentTileSchedulerILi128ELi96ELi256ELi256ELb1ELb1ELb0ELb1ELb0ELb1EEEEEEEEEvNT_6ParamsE,(.L_x_19 - _ZN7cutlass13device_kernelIN5flash19enable_sm80_to_sm89INS1_16FlashAttnFwdSm80INS1_25CollectiveMainloopFwdSm80ILi8ELi1ELb1EN4cute5tupleIJNS5_1CILi128EEENS7_ILi96EEES8_EEELi128ENS_10bfloat16_tEfNS_4arch4Sm80ELb0ELb1ELb0ELb1ELb0ELb0ELb1ELb1EEENS1_21CollectiveEpilogueFwdINS6_IJS8_S8_S9_EEENS6_IJNS7_ILi1EEESH_SH_EEESB_SD_Li256ELb1ELb1ELb1ELb0EEENS1_36VarlenDynamicPersistentTileSchedulerILi128ELi96ELi256ELi256ELb1ELb1ELb0ELb1ELb0ELb1EEEEEEEEEvNT_6ParamsE)
        .other          _ZN7cutlass13device_kernelIN5flash19enable_sm80_to_sm89INS1_16FlashAttnFwdSm80INS1_25CollectiveMainloopFwdSm80ILi8ELi1ELb1EN4cute5tupleIJNS5_1CILi128EEENS7_ILi96EEES8_EEELi128ENS_10bfloat16_tEfNS_4arch4Sm80ELb0ELb1ELb0ELb1ELb0ELb0ELb1ELb1EEENS1_21CollectiveEpilogueFwdINS6_IJS8_S8_S9_EEENS6_IJNS7_ILi1EEESH_SH_EEESB_SD_Li256ELb1ELb1ELb1ELb0EEENS1_36VarlenDynamicPersistentTileSchedulerILi128ELi96ELi256ELi256ELb1ELb1ELb0ELb1ELb0ELb1EEEEEEEEEvNT_6ParamsE,@"STO_CUDA_ENTRY STV_DEFAULT"
_ZN7cutlass13device_kernelIN5flash19enable_sm80_to_sm89INS1_16FlashAttnFwdSm80INS1_25CollectiveMainloopFwdSm80ILi8ELi1ELb1EN4cute5tupleIJNS5_1CILi128EEENS7_ILi96EEES8_EEELi128ENS_10bfloat16_tEfNS_4arch4Sm80ELb0ELb1ELb0ELb1ELb0ELb0ELb1ELb1EEENS1_21CollectiveEpilogueFwdINS6_IJS8_S8_S9_EEENS6_IJNS7_ILi1EEESH_SH_EEESB_SD_Li256ELb1ELb1ELb1ELb0EEENS1_36VarlenDynamicPersistentTileSchedulerILi128ELi96ELi256ELi256ELb1ELb1ELb0ELb1ELb0ELb1EEEEEEEEEvNT_6ParamsE:
[----:B------:R-:W-:Y:S01]  /*0000*/  LDC R1, c[0x0][0x28] ;  /* 0x00000a00ff017b82 */ /* 0x000fe20000000800 */
[----:B------:R-:W-:Y:S05]  /*0010*/  EXIT ;  /* 0x000000000000794d */ /* 0x000fea0003800000 */
.L_x_7:
        /* <DEDUP_REMOVED lines=14> */
.L_x_19:


//--------------------- .text._ZN7cutlass13device_kernelIN5flash19enable_sm80_to_sm89INS1_16FlashAttnFwdSm80INS1_25CollectiveMainloopFwdSm80ILi8ELi1ELb1EN4cute5tupleIJNS5_1CILi128EEENS7_ILi96EEES8_EEELi128ENS_10bfloat16_tEfNS_4arch4Sm80ELb0ELb1ELb0ELb1ELb0ELb1ELb1ELb1EEENS1_21CollectiveEpilogueFwdINS6_IJS8_S8_S9_EEENS6_IJNS7_ILi1EEESH_SH_EEESB_SD_Li256ELb1ELb1ELb1ELb0EEENS1_36VarlenDynamicPersistentTileSchedulerILi128ELi96ELi256ELi256ELb1ELb1ELb0ELb1ELb0ELb1EEEEEEEEEvNT_6ParamsE --------------------------
	.section	.text._ZN7cutlass13device_kernelIN5flash19enable_sm80_to_sm89INS1_16FlashAttnFwdSm80INS1_25CollectiveMainloopFwdSm80ILi8ELi1ELb1EN4cute5tupleIJNS5_1CILi128EEENS7_ILi96EEES8_EEELi128ENS_10bfloat16_tEfNS_4arch4Sm80ELb0ELb1ELb0ELb1ELb0ELb1ELb1ELb1EEENS1_21CollectiveEpilogueFwdINS6_IJS8_S8_S9_EEENS6_IJNS7_ILi1EEESH_SH_EEESB_SD_Li256ELb1ELb1ELb1ELb0EEENS1_36VarlenDynamicPersistentTileSchedulerILi128ELi96ELi256ELi256ELb1ELb1ELb0ELb1ELb0ELb1EEEEEEEEEvNT_6ParamsE,"ax",@progbits
	.align	128
.text._ZN7cutlass13device_kernelIN5flash19enable_sm80_to_sm89INS1_16FlashAttnFwdSm80INS1_25CollectiveMainloopFwdSm80ILi8ELi1ELb1EN4cute5tupleIJNS5_1CILi128EEENS7_ILi96EEES8_EEELi128ENS_10bfloat16_tEfNS_4arch4Sm80ELb0ELb1ELb0ELb1ELb0ELb1ELb1ELb1EEENS1_21CollectiveEpilogueFwdINS6_IJS8_S8_S9_EEENS6_IJNS7_ILi1EEESH_SH_EEESB_SD_Li256ELb1ELb1ELb1ELb0EEENS1_36VarlenDynamicPersistentTileSchedulerILi128ELi96ELi256ELi256ELb1ELb1ELb0ELb1ELb0ELb1EEEEEEEEEvNT_6ParamsE:
        .type           _ZN7cutlass13device_kernelIN5flash19enable_sm80_to_sm89INS1_16FlashAttnFwdSm80INS1_25CollectiveMainloopFwdSm80ILi8ELi1ELb1EN4cute5tupleIJNS5_1CILi128EEENS7_ILi96EEES8_EEELi128ENS_10bfloat16_tEfNS_4arch4Sm80ELb0ELb1ELb0ELb1ELb0ELb1ELb1ELb1EEENS1_21CollectiveEpilogueFwdINS6_IJS8_S8_S9_EEENS6_IJNS7_ILi1EEESH_SH_EEESB_SD_Li256ELb1ELb1ELb1ELb0EEENS1_36VarlenDynamicPersistentTileSchedulerILi128ELi96ELi256ELi256ELb1ELb1ELb0ELb1ELb0ELb1EEEEEEEEEvNT_6ParamsE,@function
        .size           _ZN7cutlass13device_kernelIN5flash19enable_sm80_to_sm89INS1_16FlashAttnFwdSm80INS1_25CollectiveMainloopFwdSm80ILi8ELi1ELb1EN4cute5tupleIJNS5_1CILi128EEENS7_ILi96EEES8_EEELi128ENS_10bfloat16_tEfNS_4arch4Sm80ELb0ELb1ELb0ELb1ELb0ELb1ELb1ELb1EEENS1_21CollectiveEpilogueFwdINS6_IJS8_S8_S9_EEENS6_IJNS7_ILi1EEESH_SH_EEESB_SD_Li256ELb1ELb1ELb1ELb0EEENS1_36VarlenDynamicPersistentTileSchedulerILi128ELi96ELi256ELi256ELb1ELb1ELb0ELb1ELb0ELb1EEEEEEEEEvNT_6ParamsE,(.L_x_20 - _ZN7cutlass13device_kernelIN5flash19enable_sm80_to_sm89INS1_16FlashAttnFwdSm80INS1_25CollectiveMainloopFwdSm80ILi8ELi1ELb1EN4cute5tupleIJNS5_1CILi128EEENS7_ILi96EEES8_EEELi128ENS_10bfloat16_tEfNS_4arch4Sm80ELb0ELb1ELb0ELb1ELb0ELb1ELb1ELb1EEENS1_21CollectiveEpilogueFwdINS6_IJS8_S8_S9_EEENS6_IJNS7_ILi1EEESH_SH_EEESB_SD_Li256ELb1ELb1ELb1ELb0EEENS1_36VarlenDynamicPersistentTileSchedulerILi128ELi96ELi256ELi256ELb1ELb1ELb0ELb1ELb0ELb1EEEEEEEEEvNT_6ParamsE)
        .other          _ZN7cutlass13device_kernelIN5flash19enable_sm80_to_sm89INS1_16FlashAttnFwdSm80INS1_25CollectiveMainloopFwdSm80ILi8ELi1ELb1EN4cute5tupleIJNS5_1CILi128EEENS7_ILi96EEES8_EEELi128ENS_10bfloat16_tEfNS_4arch4Sm80ELb0ELb1ELb0ELb1ELb0ELb1ELb1ELb1EEENS1_21CollectiveEpilogueFwdINS6_IJS8_S8_S9_EEENS6_IJNS7_ILi1EEESH_SH_EEESB_SD_Li256ELb1ELb1ELb1ELb0EEENS1_36VarlenDynamicPersistentTileSchedulerILi128ELi96ELi256ELi256ELb1ELb1ELb0ELb1ELb0ELb1EEEEEEEEEvNT_6ParamsE,@"STO_CUDA_ENTRY STV_DEFAULT"
_ZN7cutlass13device_kernelIN5flash19enable_sm80_to_sm89INS1_16FlashAttnFwdSm80INS1_25CollectiveMainloopFwdSm80ILi8ELi1ELb1EN4cute5tupleIJNS5_1CILi128EEENS7_ILi96EEES8_EEELi128ENS_10bfloat16_tEfNS_4arch4Sm80ELb0ELb1ELb0ELb1ELb0ELb1ELb1ELb1EEENS1_21CollectiveEpilogueFwdINS6_IJS8_S8_S9_EEENS6_IJNS7_ILi1EEESH_SH_EEESB_SD_Li256ELb1ELb1ELb1ELb0EEENS1_36VarlenDynamicPersistentTileSchedulerILi128ELi96ELi256ELi256ELb1ELb1ELb0ELb1ELb0ELb1EEEEEEEEEvNT_6ParamsE:
[----:B------:R-:W-:Y:S01]  /*0000*/  LDC R1, c[0x0][0x28] ;  /* 0x00000a00ff017b82 */ /* 0x000fe20000000800 */
[----:B------:R-:W-:Y:S05]  /*0010*/  EXIT ;  /* 0x000000000000794d */ /* 0x000fea0003800000 */
.L_x_8:
        /* <DEDUP_REMOVED lines=14> */
.L_x_20:


//--------------------- .text._ZN7cutlass13device_kernelIN5flash19enable_sm80_to_sm89INS1_16FlashAttnFwdSm80INS1_25CollectiveMainloopFwdSm80ILi4ELi1ELb0EN4cute5tupleIJNS5_1CILi128EEENS7_ILi64EEES8_EEELi128ENS_10bfloat16_tEfNS_4arch4Sm80ELb1ELb0ELb0ELb0ELb0ELb0ELb1ELb1EEENS1_21CollectiveEpilogueFwdINS6_IJS8_S8_S9_EEENS6_IJNS7_ILi1EEESH_SH_EEESB_SD_Li128ELb0ELb1ELb1ELb0EEENS1_30DynamicPersistentTileSchedulerILi128ELi128ELb1ELb1ELb0EEEEEEEEEvNT_6ParamsE --------------------------
	.section	.text._ZN7cutlass13device_kernelIN5flash19enable_sm80_to_sm89INS1_16FlashAttnFwdSm80INS1_25CollectiveMainloopFwdSm80ILi4ELi1ELb0EN4cute5tupleIJNS5_1CILi128EEENS7_ILi64EEES8_EEELi128ENS_10bfloat16_tEfNS_4arch4Sm80ELb1ELb0ELb0ELb0ELb0ELb0ELb1ELb1EEENS1_21CollectiveEpilogueFwdINS6_IJS8_S8_S9_EEENS6_IJNS7_ILi1EEESH_SH_EEESB_SD_Li128ELb0ELb1ELb1ELb0EEENS1_30DynamicPersistentTileSchedulerILi128ELi128ELb1ELb1ELb0EEEEEEEEEvNT_6ParamsE,"ax",@progbits
	.align	128
.text._ZN7cutlass13device_kernelIN5flash19enable_sm80_to_sm89INS1_16FlashAttnFwdSm80INS1_25CollectiveMainloopFwdSm80ILi4ELi1ELb0EN4cute5tupleIJNS5_1CILi128EEENS7_ILi64EEES8_EEELi128ENS_10bfloat16_tEfNS_4arch4Sm80ELb1ELb0ELb0ELb0ELb0ELb0ELb1ELb1EEENS1_21CollectiveEpilogueFwdINS6_IJS8_S8_S9_EEENS6_IJNS7_ILi1EEESH_SH_EEESB_SD_Li128ELb0ELb1ELb1ELb0EEENS1_30DynamicPersistentTileSchedulerILi128ELi128ELb1ELb1ELb0EEEEEEEEEvNT_6ParamsE:
        .type           _ZN7cutlass13device_kernelIN5flash19enable_sm80_to_sm89INS1_16FlashAttnFwdSm80INS1_25CollectiveMainloopFwdSm80ILi4ELi1ELb0EN4cute5tupleIJNS5_1CILi128EEENS7_ILi64EEES8_EEELi128ENS_10bfloat16_tEfNS_4arch4Sm80ELb1ELb0ELb0ELb0ELb0ELb0ELb1ELb1EEENS1_21CollectiveEpilogueFwdINS6_IJS8_S8_S9_EEENS6_IJNS7_ILi1EEESH_SH_EEESB_SD_Li128ELb0ELb1ELb1ELb0EEENS1_30DynamicPersistentTileSchedulerILi128ELi128ELb1ELb1ELb0EEEEEEEEEvNT_6ParamsE,@function
        .size           _ZN7cutlass13device_kernelIN5flash19enable_sm80_to_sm89INS1_16FlashAttnFwdSm80INS1_25CollectiveMainloopFwdSm80ILi4ELi1ELb0EN4cute5tupleIJNS5_1CILi128EEENS7_ILi64EEES8_EEELi128ENS_10bfloat16_tEfNS_4arch4Sm80ELb1ELb0ELb0ELb0ELb0ELb0ELb1ELb1EEENS1_21CollectiveEpilogueFwdINS6_IJS8_S8_S9_EEENS6_IJNS7_ILi1EEESH_SH_EEESB_SD_Li128ELb0ELb1ELb1ELb0EEENS1_30DynamicPersistentTileSchedulerILi128ELi128ELb1ELb1ELb0EEEEEEEEEvNT_6ParamsE,(.L_x_21 - _ZN7cutlass13device_kernelIN5flash19enable_sm80_to_sm89INS1_16FlashAttnFwdSm80INS1_25CollectiveMainloopFwdSm80ILi4ELi1ELb0EN4cute5tupleIJNS5_1CILi128EEENS7_ILi64EEES8_EEELi128ENS_10bfloat16_tEfNS_4arch4Sm80ELb1ELb0ELb0ELb0ELb0ELb0ELb1ELb1EEENS1_21CollectiveEpilogueFwdINS6_IJS8_S8_S9_EEENS6_IJNS7_ILi1EEESH_SH_EEESB_SD_Li128ELb0ELb1ELb1ELb0EEENS1_30DynamicPersistentTileSchedulerILi128ELi128ELb1ELb1ELb0EEEEEEEEEvNT_6ParamsE)
        .other          _ZN7cutlass13device_kernelIN5flash19enable_sm80_to_sm89INS1_16FlashAttnFwdSm80INS1_25CollectiveMainloopFwdSm80ILi4ELi1ELb0EN4cute5tupleIJNS5_1CILi128EEENS7_ILi64EEES8_EEELi128ENS_10bfloat16_tEfNS_4arch4Sm80ELb1ELb0ELb0ELb0ELb0ELb0ELb1ELb1EEENS1_21CollectiveEpilogueFwdINS6_IJS8_S8_S9_EEENS6_IJNS7_ILi1EEESH_SH_EEESB_SD_Li128ELb0ELb1ELb1ELb0EEENS1_30DynamicPersistentTileSchedulerILi128ELi128ELb1ELb1ELb0EEEEEEEEEvNT_6ParamsE,@"STO_CUDA_ENTRY STV_DEFAULT"
_ZN7cutlass13device_kernelIN5flash19enable_sm80_to_sm89INS1_16FlashAttnFwdSm80INS1_25CollectiveMainloopFwdSm80ILi4ELi1ELb0EN4cute5tupleIJNS5_1CILi128EEENS7_ILi64EEES8_EEELi128ENS_10bfloat16_tEfNS_4arch4Sm80ELb1ELb0ELb0ELb0ELb0ELb0ELb1ELb1EEENS1_21CollectiveEpilogueFwdINS6_IJS8_S8_S9_EEENS6_IJNS7_ILi1EEESH_SH_EEESB_SD_Li128ELb0ELb1ELb1ELb0EEENS1_30DynamicPersistentTileSchedulerILi128ELi128ELb1ELb1ELb0EEEEEEEEEvNT_6ParamsE:
[----:B------:R-:W-:Y:S01]  /*0000*/  LDC R1, c[0x0][0x28] ;  /* 0x00000a00ff017b82 */ /* 0x000fe20000000800 */
[----:B------:R-:W-:Y:S05]  /*0010*/  EXIT ;  /* 0x000000000000794d */ /* 0x000fea0003800000 */
.L_x_9:
        /* <DEDUP_REMOVED lines=14> */
.L_x_21:


//--------------------- .text._ZN7cutlass13device_kernelIN5flash19enable_sm80_to_sm89INS1_16FlashAttnFwdSm80INS1_25CollectiveMainloopFwdSm80ILi8ELi1ELb1EN4cute5tupleIJNS5_1CILi128EEENS7_ILi112EEES8_EEELi128ENS_10bfloat16_tEfNS_4arch4Sm80ELb1ELb0ELb0ELb1ELb0ELb0ELb1ELb1EEENS1_21CollectiveEpilogueFwdINS6_IJS8_S8_S9_EEENS6_IJNS7_ILi1EEESH_SH_EEESB_SD_Li256ELb1ELb1ELb1ELb0EEENS1_36VarlenDynamicPersistentTileSchedulerILi128ELi112ELi256ELi256ELb1ELb1ELb0ELb1ELb1ELb1EEEEEEEEEvNT_6ParamsE --------------------------
	.section	.text._ZN7cutlass13device_kernelIN5flash19enable_sm80_to_sm89INS1_16FlashAttnFwdSm80INS1_25CollectiveMainloopFwdSm80ILi8ELi1ELb1EN4cute5tupleIJNS5_1CILi128EEENS7_ILi112EEES8_EEELi128ENS_10bfloat16_tEfNS_4arch4Sm80ELb1ELb0ELb0ELb1ELb0ELb0ELb1ELb1EEENS1_21CollectiveEpilogueFwdINS6_IJS8_S8_S9_EEENS6_IJNS7_ILi1EEESH_SH_EEESB_SD_Li256ELb1ELb1ELb1ELb0EEENS1_36VarlenDynamicPersistentTileSchedulerILi128ELi112ELi256ELi256ELb1ELb1ELb0ELb1ELb1ELb1EEEEEEEEEvNT_6ParamsE,"ax",@progbits
	.align	128
.text._ZN7cutlass13device_kernelIN5flash19enable_sm80_to_sm89INS1_16FlashAttnFwdSm80INS1_25CollectiveMainloopFwdSm80ILi8ELi1ELb1EN4cute5tupleIJNS5_1CILi128EEENS7_ILi112EEES8_EEELi128ENS_10bfloat16_tEfNS_4arch4Sm80ELb1ELb0ELb0ELb1ELb0ELb0ELb1ELb1EEENS1_21CollectiveEpilogueFwdINS6_IJS8_S8_S9_EEENS6_IJNS7_ILi1EEESH_SH_EEESB_SD_Li256ELb1ELb1ELb1ELb0EEENS1_36VarlenDynamicPersistentTileSchedulerILi128ELi112ELi256ELi256ELb1ELb1ELb0ELb1ELb1ELb1EEEEEEEEEvNT_6ParamsE:
        .type           _ZN7cutlass13device_kernelIN5flash19enable_sm80_to_sm89INS1_16FlashAttnFwdSm80INS1_25CollectiveMainloopFwdSm80ILi8ELi1ELb1EN4cute5tupleIJNS5_1CILi128EEENS7_ILi112EEES8_EEELi128ENS_10bfloat16_tEfNS_4arch4Sm80ELb1ELb0ELb0ELb1ELb0ELb0ELb1ELb1EEENS1_21CollectiveEpilogueFwdINS6_IJS8_S8_S9_EEENS6_IJNS7_ILi1EEESH_SH_EEESB_SD_Li256ELb1ELb1ELb1ELb0EEENS1_36VarlenDynamicPersistentTileSchedulerILi128ELi112ELi256ELi256ELb1ELb1ELb0ELb1ELb1ELb1EEEEEEEEEvNT_6ParamsE,@function
        .size           _ZN7cutlass13device_kernelIN5flash19enable_sm80_to_sm89INS1_16FlashAttnFwdSm80INS1_25CollectiveMainloopFwdSm80ILi8ELi1ELb1EN4cute5tupleIJNS5_1CILi128EEENS7_ILi112EEES8_EEELi128ENS_10bfloat16_tEfNS_4arch4Sm80ELb1ELb0ELb0ELb1ELb0ELb0ELb1ELb1EEENS1_21CollectiveEpilogueFwdINS6_IJS8_S8_S9_EEENS6_IJNS7_ILi1EEESH_SH_EEESB_SD_Li256ELb1ELb1ELb1ELb0EEENS1_36VarlenDynamicPersistentTileSchedulerILi128ELi112ELi256ELi256ELb1ELb1ELb0ELb1ELb1ELb1EEEEEEEEEvNT_6ParamsE,(.L_x_22 - _ZN7cutlass13device_kernelIN5flash19enable_sm80_to_sm89INS1_16FlashAttnFwdSm80INS1_25CollectiveMainloopFwdSm80ILi8ELi1ELb1EN4cute5tupleIJNS5_1CILi128EEENS7_ILi112EEES8_EEELi128ENS_10bfloat16_tEfNS_4arch4Sm80ELb1ELb0ELb0ELb1ELb0ELb0ELb1ELb1EEENS1_21CollectiveEpilogueFwdINS6_IJS8_S8_S9_EEENS6_IJNS7_ILi1EEESH_SH_EEESB_SD_Li256ELb1ELb1ELb1ELb0EEENS1_36VarlenDynamicPersistentTileSchedulerILi128ELi112ELi256ELi256ELb1ELb1ELb0ELb1ELb1ELb1EEEEEEEEEvNT_6ParamsE)
        .other          _ZN7cutlass13device_kernelIN5flash19enable_sm80_to_sm89INS1_16FlashAttnFwdSm80INS1_25CollectiveMainloopFwdSm80ILi8ELi1ELb1EN4cute5tupleIJNS5_1CILi128EEENS7_ILi112EEES8_EEELi128ENS_10bfloat16_tEfNS_4arch4Sm80ELb1ELb0ELb0ELb1ELb0ELb0ELb1ELb1EEENS1_21CollectiveEpilogueFwdINS6_IJS8_S8_S9_EEENS6_IJNS7_ILi1EEESH_SH_EEESB_SD_Li256ELb1ELb1ELb1ELb0EEENS1_36VarlenDynamicPersistentTileSchedulerILi128ELi112ELi256ELi256ELb1ELb1ELb0ELb1ELb1ELb1EEEEEEEEEvNT_6ParamsE,@"STO_CUDA_ENTRY STV_DEFAULT"
_ZN7cutlass13device_kernelIN5flash19enable_sm80_to_sm89INS1_16FlashAttnFwdSm80INS1_25CollectiveMainloopFwdSm80ILi8ELi1ELb1EN4cute5tupleIJNS5_1CILi128EEENS7_ILi112EEES8_EEELi128ENS_10bfloat16_tEfNS_4arch4Sm80ELb1ELb0ELb0ELb1ELb0ELb0ELb1ELb1EEENS1_21CollectiveEpilogueFwdINS6_IJS8_S8_S9_EEENS6_IJNS7_ILi1EEESH_SH_EEESB_SD_Li256ELb1ELb1ELb1ELb0EEENS1_36VarlenDynamicPersistentTileSchedulerILi128ELi112ELi256ELi256ELb1ELb1ELb0ELb1ELb1ELb1EEEEEEEEEvNT_6ParamsE:
[----:B------:R-:W-:Y:S01]  /*0000*/  LDC R1, c[0x0][0x28] ;  /* 0x00000a00ff017b82 */ /* 0x000fe20000000800 */
[----:B------:R-:W-:Y:S05]  /*0010*/  EXIT ;  /* 0x000000000000794d */ /* 0x000fea0003800000 */
.L_x_10:
        /* <DEDUP_REMOVED lines=14> */
.L_x_22:


//--------------------- .text._ZN7cutlass13device_kernelIN5flash19enable_sm80_to_sm89INS1_16FlashAttnFwdSm80INS1_25CollectiveMainloopFwdSm80ILi8ELi1ELb1EN4cute5tupleIJNS5_1CILi128EEENS7_ILi112EEES8_EEELi128ENS_10bfloat16_tEfNS_4arch4Sm80ELb1ELb0ELb0ELb1ELb0ELb1ELb1ELb1EEENS1_21CollectiveEpilogueFwdINS6_IJS8_S8_S9_EEENS6_IJNS7_ILi1EEESH_SH_EEESB_SD_Li256ELb1ELb1ELb1ELb0EEENS1_36VarlenDynamicPersistentTileSchedulerILi128ELi112ELi256ELi256ELb1ELb1ELb0ELb1ELb1ELb1EEEEEEEEEvNT_6ParamsE --------------------------
	.section	.text._ZN7cutlass13device_kernelIN5flash19enable_sm80_to_sm89INS1_16FlashAttnFwdSm80INS1_25CollectiveMainloopFwdSm80ILi8ELi1ELb1EN4cute5tupleIJNS5_1CILi128EEENS7_ILi112EEES8_EEELi128ENS_10bfloat16_tEfNS_4arch4Sm80ELb1ELb0ELb0ELb1ELb0ELb1ELb1ELb1EEENS1_21CollectiveEpilogueFwdINS6_IJS8_S8_S9_EEENS6_IJNS7_ILi1EEESH_SH_EEESB_SD_Li256ELb1ELb1ELb1ELb0EEENS1_36VarlenDynamicPersistentTileSchedulerILi128ELi112ELi256ELi256ELb1ELb1ELb0ELb1ELb1ELb1EEEEEEEEEvNT_6ParamsE,"ax",@progbits
	.align	128
.text._ZN7cutlass13device_kernelIN5flash19enable_sm80_to_sm89INS1_16FlashAttnFwdSm80INS1_25CollectiveMainloopFwdSm80ILi8ELi1ELb1EN4cute5tupleIJNS5_1CILi128EEENS7_ILi112EEES8_EEELi128ENS_10bfloat16_tEfNS_4arch4Sm80ELb1ELb0ELb0ELb1ELb0ELb1ELb1ELb1EEENS1_21CollectiveEpilogueFwdINS6_IJS8_S8_S9_EEENS6_IJNS7_ILi1EEESH_SH_EEESB_SD_Li256ELb1ELb1ELb1ELb0EEENS1_36VarlenDynamicPersistentTileSchedulerILi128ELi112ELi256ELi256ELb1ELb1ELb0ELb1ELb1ELb1EEEEEEEEEvNT_6ParamsE:
        .type           _ZN7cutlass13device_kernelIN5flash19enable_sm80_to_sm89INS1_16FlashAttnFwdSm80INS1_25CollectiveMainloopFwdSm80ILi8ELi1ELb1EN4cute5tupleIJNS5_1CILi128EEENS7_ILi112EEES8_EEELi128ENS_10bfloat16_tEfNS_4arch4Sm80ELb1ELb0ELb0ELb1ELb0ELb1ELb1ELb1EEENS1_21CollectiveEpilogueFwdINS6_IJS8_S8_S9_EEENS6_IJNS7_ILi1EEESH_SH_EEESB_SD_Li256ELb1ELb1ELb1ELb0EEENS1_36VarlenDynamicPersistentTileSchedulerILi128ELi112ELi256ELi256ELb1ELb1ELb0ELb1ELb1ELb1EEEEEEEEEvNT_6ParamsE,@function
        .size           _ZN7cutlass13device_kernelIN5flash19enable_sm80_to_sm89INS1_16FlashAttnFwdSm80INS1_25CollectiveMainloopFwdSm80ILi8ELi1ELb1EN4cute5tupleIJNS5_1CILi128EEENS7_ILi112EEES8_EEELi128ENS_10bfloat16_tEfNS_4arch4Sm80ELb1ELb0ELb0ELb1ELb0ELb1ELb1ELb1EEENS1_21CollectiveEpilogueFwdINS6_IJS8_S8_S9_EEENS6_IJNS7_ILi1EEESH_SH_EEESB_SD_Li256ELb1ELb1ELb1ELb0EEENS1_36VarlenDynamicPersistentTileSchedulerILi128ELi112ELi256ELi256ELb1ELb1ELb0ELb1ELb1ELb1EEEEEEEEEvNT_6ParamsE,(.L_x_23 - _ZN7cutlass13device_kernelIN5flash19enable_sm80_to_sm89INS1_16FlashAttnFwdSm80INS1_25CollectiveMainloopFwdSm80ILi8ELi1ELb1EN4cute5tupleIJNS5_1CILi128EEENS7_ILi112EEES8_EEELi128ENS_10bfloat16_tEfNS_4arch4Sm80ELb1ELb0ELb0ELb1ELb0ELb1ELb1ELb1EEENS1_21CollectiveEpilogueFwdINS6_IJS8_S8_S9_EEENS6_IJNS7_ILi1EEESH_SH_EEESB_SD_Li256ELb1ELb1ELb1ELb0EEENS1_36VarlenDynamicPersistentTileSchedulerILi128ELi112ELi256ELi256ELb1ELb1ELb0ELb1ELb1ELb1EEEEEEEEEvNT_6ParamsE)
        .other          _ZN7cutlass13device_kernelIN5flash19enable_sm80_to_sm89INS1_16FlashAttnFwdSm80INS1_25CollectiveMainloopFwdSm80ILi8ELi1ELb1EN4cute5tupleIJNS5_1CILi128EEENS7_ILi112EEES8_EEELi128ENS_10bfloat16_tEfNS_4arch4Sm80ELb1ELb0ELb0ELb1ELb0ELb1ELb1ELb1EEENS1_21CollectiveEpilogueFwdINS6_IJS8_S8_S9_EEENS6_IJNS7_ILi1EEESH_SH_EEESB_SD_Li256ELb1ELb1ELb1ELb0EEENS1_36VarlenDynamicPersistentTileSchedulerILi128ELi112ELi256ELi256ELb1ELb1ELb0ELb1ELb1ELb1EEEEEEEEEvNT_6ParamsE,@"STO_CUDA_ENTRY STV_DEFAULT"
_ZN7cutlass13device_kernelIN5flash19enable_sm80_to_sm89INS1_16FlashAttnFwdSm80INS1_25CollectiveMainloopFwdSm80ILi8ELi1ELb1EN4cute5tupleIJNS5_1CILi128EEENS7_ILi112EEES8_EEELi128ENS_10bfloat16_tEfNS_4arch4Sm80ELb1ELb0ELb0ELb1ELb0ELb1ELb1ELb1EEENS1_21CollectiveEpilogueFwdINS6_IJS8_S8_S9_EEENS6_IJNS7_ILi1EEESH_SH_EEESB_SD_Li256ELb1ELb1ELb1ELb0EEENS1_36VarlenDynamicPersistentTileSchedulerILi128ELi112ELi256ELi256ELb1ELb1ELb0ELb1ELb1ELb1EEEEEEEEEvNT_6ParamsE:
[----:B------:R-:W-:Y:S01]  /*0000*/  LDC R1, c[0x0][0x28] ;  /* 0x00000a00ff017b82 */ /* 0x000fe20000000800 */
[----:B------:R-:W-:Y:S05]  /*0010*/  EXIT ;  /* 0x000000000000794d */ /* 0x000fea0003800000 */
.L_x_11:
        /* <DEDUP_REMOVED lines=14> */
.L_x_23:


//--------------------- .nv.shared.reserved.0     --------------------------
	.section	.nv.shared.reserved.0,"aw",@nobits
	.weak		__nv_reservedSMEM_offset_0_alias
	.size		__nv_reservedSMEM_offset_0_alias, 0, 0
	.other		__nv_reservedSMEM_offset_0_alias,@"STO_CUDA_RESERVED_SHARED STV_DEFAULT"
__nv_reservedSMEM_offset_0_alias:
	.zero		0


//--------------------- .nv.global                --------------------------
	.section	.nv.global,"aw",@nobits
.nv.global:
	.type		_ZN72_INTERNAL_0c2d3feb_36_flash_fwd_hdim128_bf16_split_sm80_cu_f3e6f9ee_28504cute1_E,@object
	.size		_ZN72_INTERNAL_0c2d3feb_36_flash_fwd_hdim128_bf16_split_sm80_cu_f3e6f9ee_28504cute1_E,(_ZN72_INTERNAL_0c2d3feb_36_flash_fwd_hdim128_bf16_split_sm80_cu_f3e6f9ee_28504cuda3std3__45__cpo6cbeginE - _ZN72_INTERNAL_0c2d3feb_36_flash_fwd_hdim128_bf16_split_sm80_cu_f3e6f9ee_28504cute1_E)
_ZN72_INTERNAL_0c2d3feb_36_flash_fwd_hdim128_bf16_split_sm80_cu_f3e6f9ee_28504cute1_E:
	.zero		1
	.type		_ZN72_INTERNAL_0c2d3feb_36_flash_fwd_hdim128_bf16_split_sm80_cu_f3e6f9ee_28504cuda3std3__45__cpo6cbeginE,@object
	.size		_ZN72_INTERNAL_0c2d3feb_36_flash_fwd_hdim128_bf16_split_sm80_cu_f3e6f9ee_28504cuda3std3__45__cpo6cbeginE,(_ZN72_INTERNAL_0c2d3feb_36_flash_fwd_hdim128_bf16_split_sm80_cu_f3e6f9ee_28504cuda3std3__48in_placeE - _ZN72_INTERNAL_0c2d3feb_36_flash_fwd_hdim128_bf16_split_sm80_cu_f3e6f9ee_28504cuda3std3__45__cpo6cbeginE)
_ZN72_INTERNAL_0c2d3feb_36_flash_fwd_hdim128_bf16_split_sm80_cu_f3e6f9ee_28504cuda3std3__45__cpo6cbeginE:
	.zero		1
	.type		_ZN72_INTERNAL_0c2d3feb_36_flash_fwd_hdim128_bf16_split_sm80_cu_f3e6f9ee_28504cuda3std3__48in_placeE,@object
	.size		_ZN72_INTERNAL_0c2d3feb_36_flash_fwd_hdim128_bf16_split_sm80_cu_f3e6f9ee_28504cuda3std3__48in_placeE,(_ZN72_INTERNAL_0c2d3feb_36_flash_fwd_hdim128_bf16_split_sm80_cu_f3e6f9ee_28504cuda3std6ranges3__45__cpo9iter_moveE - _ZN72_INTERNAL_0c2d3feb_36_flash_fwd_hdim128_bf16_split_sm80_cu_f3e6f9ee_28504cuda3std3__48in_placeE)
_ZN72_INTERNAL_0c2d3feb_36_flash_fwd_hdim128_bf16_split_sm80_cu_f3e6f9ee_28504cuda3std3__48in_placeE:
	.zero		1
	.type		_ZN72_INTERNAL_0c2d3feb_36_flash_fwd_hdim128_bf16_split_sm80_cu_f3e6f9ee_28504cuda3std6ranges3__45__cpo9iter_moveE,@object
	.size		_ZN72_INTERNAL_0c2d3feb_36_flash_fwd_hdim128_bf16_split_sm80_cu_f3e6f9ee_28504cuda3std6ranges3__45__cpo9iter_moveE,(_ZN72_INTERNAL_0c2d3feb_36_flash_fwd_hdim128_bf16_split_sm80_cu_f3e6f9ee_28504cuda3std3__45__cpo5beginE - _ZN72_INTERNAL_0c2d3feb_36_flash_fwd_hdim128_bf16_split_sm80_cu_f3e6f9ee_28504cuda3std6ranges3__45__cpo9iter_moveE)
_ZN72_INTERNAL_0c2d3feb_36_flash_fwd_hdim128_bf16_split_sm80_cu_f3e6f9ee_28504cuda3std6ranges3__45__cpo9iter_moveE:
	.zero		1
	.type		_ZN72_INTERNAL_0c2d3feb_36_flash_fwd_hdim128_bf16_split_sm80_cu_f3e6f9ee_28504cuda3std3__45__cpo5beginE,@object
	.size		_ZN72_INTERNAL_0c2d3feb_36_flash_fwd_hdim128_bf16_split_sm80_cu_f3e6f9ee_28504cuda3std3__45__cpo5beginE,(_ZN72_INTERNAL_0c2d3feb_36_flash_fwd_hdim128_bf16_split_sm80_cu_f3e6f9ee_28504cuda3std3__474_GLOBAL__N__0c2d3feb_36_flash_fwd_hdim128_bf16_split_sm80_cu_f3e6f9ee_28506ignoreE - _ZN72_INTERNAL_0c2d3feb_36_flash_fwd_hdim128_bf16_split_sm80_cu_f3e6f9ee_28504cuda3std3__45__cpo5beginE)
_ZN72_INTERNAL_0c2d3feb_36_flash_fwd_hdim128_bf16_split_sm80_cu_f3e6f9ee_28504cuda3std3__45__cpo5beginE:
	.zero		1
	.type		_ZN72_INTERNAL_0c2d3feb_36_flash_fwd_hdim128_bf16_split_sm80_cu_f3e6f9ee_28504cuda3std3__474_GLOBAL__N__0c2d3feb_36_flash_fwd_hdim128_bf16_split_sm80_cu_f3e6f9ee_28506ignoreE,@object
	.size		_ZN72_INTERNAL_0c2d3feb_36_flash_fwd_hdim128_bf16_split_sm80_cu_f3e6f9ee_28504cuda3std3__474_GLOBAL__N__0c2d3feb_36_flash_fwd_hdim128_bf16_split_sm80_cu_f3e6f9ee_28506ignoreE,(_ZN72_INTERNAL_0c2d3feb_36_flash_fwd_hdim128_bf16_split_sm80_cu_f3e6f9ee_28504cute7productE - _ZN72_INTERNAL_0c2d3feb_36_flash_fwd_hdim128_bf16_split_sm80_cu_f3e6f9ee_28504cuda3std3__474_GLOBAL__N__0c2d3feb_36_flash_fwd_hdim128_bf16_split_sm80_cu_f3e6f9ee_28506ignoreE)
_ZN72_INTERNAL_0c2d3feb_36_flash_fwd_hdim128_bf16_split_sm80_cu_f3e6f9ee_28504cuda3std3__474_GLOBAL__N__0c2d3feb_36_flash_fwd_hdim128_bf16_split_sm80_cu_f3e6f9ee_28506ignoreE:
	.zero		1
	.type		_ZN72_INTERNAL_0c2d3feb_36_flash_fwd_hdim128_bf16_split_sm80_cu_f3e6f9ee_28504cute7productE,@object
	.size		_ZN72_INTERNAL_0c2d3feb_36_flash_fwd_hdim128_bf16_split_sm80_cu_f3e6f9ee_28504cute7productE,(_ZN72_INTERNAL_0c2d3feb_36_flash_fwd_hdim128_bf16_split_sm80_cu_f3e6f9ee_28504cuda3std3__45__cpo3endE - _ZN72_INTERNAL_0c2d3feb_36_flash_fwd_hdim128_bf16_split_sm80_cu_f3e6f9ee_28504cute7productE)
_ZN72_INTERNAL_0c2d3feb_36_flash_fwd_hdim128_bf16_split_sm80_cu_f3e6f9ee_28504cute7productE:
	.zero		1
	.type		_ZN72_INTERNAL_0c2d3feb_36_flash_fwd_hdim128_bf16_split_sm80_cu_f3e6f9ee_28504cuda3std3__45__cpo3endE,@object
	.size		_ZN72_INTERNAL_0c2d3feb_36_flash_fwd_hdim128_bf16_split_sm80_cu_f3e6f9ee_28504cuda3std3__45__cpo3endE,(_ZN72_INTERNAL_0c2d3feb_36_flash_fwd_hdim128_bf16_split_sm80_cu_f3e6f9ee_28504cuda3std3__419piecewise_constructE - _ZN72_INTERNAL_0c2d3feb_36_flash_fwd_hdim128_bf16_split_sm80_cu_f3e6f9ee_28504cuda3std3__45__cpo3endE)
_ZN72_INTERNAL_0c2d3feb_36_flash_fwd_hdim128_bf16_split_sm80_cu_f3e6f9ee_28504cuda3std3__45__cpo3endE:
	.zero		1
	.type		_ZN72_INTERNAL_0c2d3feb_36_flash_fwd_hdim128_bf16_split_sm80_cu_f3e6f9ee_28504cuda3std3__419piecewise_constructE,@object
	.size		_ZN72_INTERNAL_0c2d3feb_36_flash_fwd_hdim128_bf16_split_sm80_cu_f3e6f9ee_28504cuda3std3__419piecewise_constructE,(_ZN72_INTERNAL_0c2d3feb_36_flash_fwd_hdim128_bf16_split_sm80_cu_f3e6f9ee_28504cuda3std3__45__cpo4cendE - _ZN72_INTERNAL_0c2d3feb_36_flash_fwd_hdim128_bf16_split_sm80_cu_f3e6f9ee_28504cuda3std3__419piecewise_constructE)
_ZN72_INTERNAL_0c2d3feb_36_flash_fwd_hdim128_bf16_split_sm80_cu_f3e6f9ee_28504cuda3std3__419piecewise_constructE:
	.zero		1
	.type		_ZN72_INTERNAL_0c2d3feb_36_flash_fwd_hdim128_bf16_split_sm80_cu_f3e6f9ee_28504cuda3std3__45__cpo4cendE,@object
	.size		_ZN72_INTERNAL_0c2d3feb_36_flash_fwd_hdim128_bf16_split_sm80_cu_f3e6f9ee_28504cuda3std3__45__cpo4cendE,(_ZN72_INTERNAL_0c2d3feb_36_flash_fwd_hdim128_bf16_split_sm80_cu_f3e6f9ee_28504cuda3std6ranges3__45__cpo4swapE - _ZN72_INTERNAL_0c2d3feb_36_flash_fwd_hdim128_bf16_split_sm80_cu_f3e6f9ee_28504cuda3std3__45__cpo4cendE)
_ZN72_INTERNAL_0c2d3feb_36_flash_fwd_hdim128_bf16_split_sm80_cu_f3e6f9ee_28504cuda3std3__45__cpo4cendE:
	.zero		1
	.type		_ZN72_INTERNAL_0c2d3feb_36_flash_fwd_hdim128_bf16_split_sm80_cu_f3e6f9ee_28504cuda3std6ranges3__45__cpo4swapE,@object
	.size		_ZN72_INTERNAL_0c2d3feb_36_flash_fwd_hdim128_bf16_split_sm80_cu_f3e6f9ee_28504cuda3std6ranges3__45__cpo4swapE,(.L_7 - _ZN72_INTERNAL_0c2d3feb_36_flash_fwd_hdim128_bf16_split_sm80_cu_f3e6f9ee_28504cuda3std6ranges3__45__cpo4swapE)
_ZN72_INTERNAL_0c2d3feb_36_flash_fwd_hdim128_bf16_split_sm80_cu_f3e6f9ee_28504cuda3std6ranges3__45__cpo4swapE:
	.zero		1
.L_7:


//--------------------- .nv.constant0._ZN7cutlass13device_kernelIN5flash19enable_sm80_to_sm89INS1_16FlashAttnFwdSm80INS1_25CollectiveMainloopFwdSm80ILi8ELi1ELb1EN4cute5tupleIJNS5_1CILi128EEES8_S8_EEELi128ENS_10bfloat16_tEfNS_4arch4Sm80ELb0ELb0ELb0ELb0ELb0ELb0ELb1ELb1EEENS1_21CollectiveEpilogueFwdIS9_NS6_IJNS7_ILi1EEESF_SF_EEESA_SC_Li256ELb0ELb1ELb1ELb0EEENS1_19SingleTileSchedulerILb0ELb1ELb1ELi128EEEEEEEEEvNT_6ParamsE --------------------------
	.section	.nv.constant0._ZN7cutlass13device_kernelIN5flash19enable_sm80_to_sm89INS1_16FlashAttnFwdSm80INS1_25CollectiveMainloopFwdSm80ILi8ELi1ELb1EN4cute5tupleIJNS5_1CILi128EEES8_S8_EEELi128ENS_10bfloat16_tEfNS_4arch4Sm80ELb0ELb0ELb0ELb0ELb0ELb0ELb1ELb1EEENS1_21CollectiveEpilogueFwdIS9_NS6_IJNS7_ILi1EEESF_SF_EEESA_SC_Li256ELb0ELb1ELb1ELb0EEENS1_19SingleTileSchedulerILb0ELb1ELb1ELi128EEEEEEEEEvNT_6ParamsE,"a",@progbits
	.sectionflags	@""
	.align	4
.nv.constant0._ZN7cutlass13device_kernelIN5flash19enable_sm80_to_sm89INS1_16FlashAttnFwdSm80INS1_25CollectiveMainloopFwdSm80ILi8ELi1ELb1EN4cute5tupleIJNS5_1CILi128EEES8_S8_EEELi128ENS_10bfloat16_tEfNS_4arch4Sm80ELb0ELb0ELb0ELb0ELb0ELb0ELb1ELb1EEENS1_21CollectiveEpilogueFwdIS9_NS6_IJNS7_ILi1EEESF_SF_EEESA_SC_Li256ELb0ELb1ELb1ELb0EEENS1_19SingleTileSchedulerILb0ELb1ELb1ELi128EEEEEEEEEvNT_6ParamsE:
	.zero		1576


//--------------------- .nv.constant0._ZN7cutlass13device_kernelIN5flash19enable_sm80_to_sm89INS1_16FlashAttnFwdSm80INS1_25CollectiveMainloopFwdSm80ILi8ELi1ELb1EN4cute5tupleIJNS5_1CILi128EEENS7_ILi96EEES8_EEELi128ENS_10bfloat16_tEfNS_4arch4Sm80ELb0ELb1ELb0ELb0ELb0ELb0ELb1ELb1EEENS1_21CollectiveEpilogueFwdINS6_IJS8_S8_S9_EEENS6_IJNS7_ILi1EEESH_SH_EEESB_SD_Li256ELb0ELb1ELb1ELb0EEENS1_19SingleTileSchedulerILb0ELb1ELb1ELi128EEEEEEEEEvNT_6ParamsE --------------------------
	.section	.nv.constant0._ZN7cutlass13device_kernelIN5flash19enable_sm80_to_sm89INS1_16FlashAttnFwdSm80INS1_25CollectiveMainloopFwdSm80ILi8ELi1ELb1EN4cute5tupleIJNS5_1CILi128EEENS7_ILi96EEES8_EEELi128ENS_10bfloat16_tEfNS_4arch4Sm80ELb0ELb1ELb0ELb0ELb0ELb0ELb1ELb1EEENS1_21CollectiveEpilogueFwdINS6_IJS8_S8_S9_EEENS6_IJNS7_ILi1EEESH_SH_EEESB_SD_Li256ELb0ELb1ELb1ELb0EEENS1_19SingleTileSchedulerILb0ELb1ELb1ELi128EEEEEEEEEvNT_6ParamsE,"a",@progbits
	.sectionflags	@""
	.align	4
.nv.constant0._ZN7cutlass13device_kernelIN5flash19enable_sm80_to_sm89INS1_16FlashAttnFwdSm80INS1_25CollectiveMainloopFwdSm80ILi8ELi1ELb1EN4cute5tupleIJNS5_1CILi128EEENS7_ILi96EEES8_EEELi128ENS_10bfloat16_tEfNS_4arch4Sm80ELb0ELb1ELb0ELb0ELb0ELb0ELb1ELb1EEENS1_21CollectiveEpilogueFwdINS6_IJS8_S8_S9_EEENS6_IJNS7_ILi1EEESH_SH_EEESB_SD_Li256ELb0ELb1ELb1ELb0EEENS1_19SingleTileSchedulerILb0ELb1ELb1ELi128EEEEEEEEEvNT_6ParamsE:
	.zero		1576


//--------------------- .nv.constant0._ZN7cutlass13device_kernelIN5flash19enable_sm80_to_sm89INS1_16FlashAttnFwdSm80INS1_25CollectiveMainloopFwdSm80ILi8ELi1ELb1EN4cute5tupleIJNS5_1CILi128EEES8_S8_EEELi128ENS_10bfloat16_tEfNS_4arch4Sm80ELb1ELb0ELb0ELb0ELb0ELb0ELb1ELb1EEENS1_21CollectiveEpilogueFwdIS9_NS6_IJNS7_ILi1EEESF_SF_EEESA_SC_Li256ELb0ELb1ELb1ELb0EEENS1_30DynamicPersistentTileSchedulerILi256ELi256ELb1ELb1ELb0EEEEEEEEEvNT_6ParamsE --------------------------
	.section	.nv.constant0._ZN7cutlass13device_kernelIN5flash19enable_sm80_to_sm89INS1_16FlashAttnFwdSm80INS1_25CollectiveMainloopFwdSm80ILi8ELi1ELb1EN4cute5tupleIJNS5_1CILi128EEES8_S8_EEELi128ENS_10bfloat16_tEfNS_4arch4Sm80ELb1ELb0ELb0ELb0ELb0ELb0ELb1ELb1EEENS1_21CollectiveEpilogueFwdIS9_NS6_IJNS7_ILi1EEESF_SF_EEESA_SC_Li256ELb0ELb1ELb1ELb0EEENS1_30DynamicPersistentTileSchedulerILi256ELi256ELb1ELb1ELb0EEEEEEEEEvNT_6ParamsE,"a",@progbits
	.sectionflags	@""
	.align	4
.nv.constant0._ZN7cutlass13device_kernelIN5flash19enable_sm80_to_sm89INS1_16FlashAttnFwdSm80INS1_25CollectiveMainloopFwdSm80ILi8ELi1ELb1EN4cute5tupleIJNS5_1CILi128EEES8_S8_EEELi128ENS_10bfloat16_tEfNS_4arch4Sm80ELb1ELb0ELb0ELb0ELb0ELb0ELb1ELb1EEENS1_21CollectiveEpilogueFwdIS9_NS6_IJNS7_ILi1EEESF_SF_EEESA_SC_Li256ELb0ELb1ELb1ELb0EEENS1_30DynamicPersistentTileSchedulerILi256ELi256ELb1ELb1ELb0EEEEEEEEEvNT_6ParamsE:
	.zero		1592


//--------------------- .nv.constant0._ZN7cutlass13device_kernelIN5flash19enable_sm80_to_sm89INS1_16FlashAttnFwdSm80INS1_25CollectiveMainloopFwdSm80ILi4ELi1ELb0EN4cute5tupleIJNS5_1CILi128EEENS7_ILi64EEES8_EEELi128ENS_10bfloat16_tEfNS_4arch4Sm80ELb0ELb0ELb0ELb0ELb0ELb0ELb1ELb1EEENS1_21CollectiveEpilogueFwdINS6_IJS8_S8_S9_EEENS6_IJNS7_ILi1EEESH_SH_EEESB_SD_Li128ELb0ELb1ELb1ELb0EEENS1_19SingleTileSchedulerILb0ELb1ELb1ELi128EEEEEEEEEvNT_6ParamsE --------------------------
	.section	.nv.constant0._ZN7cutlass13device_kernelIN5flash19enable_sm80_to_sm89INS1_16FlashAttnFwdSm80INS1_25CollectiveMainloopFwdSm80ILi4ELi1ELb0EN4cute5tupleIJNS5_1CILi128EEENS7_ILi64EEES8_EEELi128ENS_10bfloat16_tEfNS_4arch4Sm80ELb0ELb0ELb0ELb0ELb0ELb0ELb1ELb1EEENS1_21CollectiveEpilogueFwdINS6_IJS8_S8_S9_EEENS6_IJNS7_ILi1EEESH_SH_EEESB_SD_Li128ELb0ELb1ELb1ELb0EEENS1_19SingleTileSchedulerILb0ELb1ELb1ELi128EEEEEEEEEvNT_6ParamsE,"a",@progbits
	.sectionflags	@""
	.align	4
.nv.constant0._ZN7cutlass13device_kernelIN5flash19enable_sm80_to_sm89INS1_16FlashAttnFwdSm80INS1_25CollectiveMainloopFwdSm80ILi4ELi1ELb0EN4cute5tupleIJNS5_1CILi128EEENS7_ILi64EEES8_EEELi128ENS_10bfloat16_tEfNS_4arch4Sm80ELb0ELb0ELb0ELb0ELb0ELb0ELb1ELb1EEENS1_21CollectiveEpilogueFwdINS6_IJS8_S8_S9_EEENS6_IJNS7_ILi1EEESH_SH_EEESB_SD_Li128ELb0ELb1ELb1ELb0EEENS1_19SingleTileSchedulerILb0ELb1ELb1ELi128EEEEEEEEEvNT_6ParamsE:
	.zero		1576


//--------------------- .nv.constant0._ZN7cutlass13device_kernelIN5flash19enable_sm80_to_sm89INS1_16FlashAttnFwdSm80INS1_25CollectiveMainloopFwdSm80ILi8ELi1ELb1EN4cute5tupleIJNS5_1CILi128EEENS7_ILi112EEES8_EEELi128ENS_10bfloat16_tEfNS_4arch4Sm80ELb0ELb0ELb0ELb1ELb0ELb0ELb1ELb1EEENS1_21CollectiveEpilogueFwdINS6_IJS8_S8_S9_EEENS6_IJNS7_ILi1EEESH_SH_EEESB_SD_Li256ELb1ELb1ELb1ELb0EEENS1_36VarlenDynamicPersistentTileSchedulerILi128ELi112ELi256ELi256ELb1ELb1ELb0ELb0ELb1ELb1EEEEEEEEEvNT_6ParamsE --------------------------
	.section	.nv.constant0._ZN7cutlass13device_kernelIN5flash19enable_sm80_to_sm89INS1_16FlashAttnFwdSm80INS1_25CollectiveMainloopFwdSm80ILi8ELi1ELb1EN4cute5tupleIJNS5_1CILi128EEENS7_ILi112EEES8_EEELi128ENS_10bfloat16_tEfNS_4arch4Sm80ELb0ELb0ELb0ELb1ELb0ELb0ELb1ELb1EEENS1_21CollectiveEpilogueFwdINS6_IJS8_S8_S9_EEENS6_IJNS7_ILi1EEESH_SH_EEESB_SD_Li256ELb1ELb1ELb1ELb0EEENS1_36VarlenDynamicPersistentTileSchedulerILi128ELi112ELi256ELi256ELb1ELb1ELb0ELb0ELb1ELb1EEEEEEEEEvNT_6ParamsE,"a",@progbits
	.sectionflags	@""
	.align	4
.nv.constant0._ZN7cutlass13device_kernelIN5flash19enable_sm80_to_sm89INS1_16FlashAttnFwdSm80INS1_25CollectiveMainloopFwdSm80ILi8ELi1ELb1EN4cute5tupleIJNS5_1CILi128EEENS7_ILi112EEES8_EEELi128ENS_10bfloat16_tEfNS_4arch4Sm80ELb0ELb0ELb0ELb1ELb0ELb0ELb1ELb1EEENS1_21CollectiveEpilogueFwdINS6_IJS8_S8_S9_EEENS6_IJNS7_ILi1EEESH_SH_EEESB_SD_Li256ELb1ELb1ELb1ELb0EEENS1_36VarlenDynamicPersistentTileSchedulerILi128ELi112ELi256ELi256ELb1ELb1ELb0ELb0ELb1ELb1EEEEEEEEEvNT_6ParamsE:
	.zero		1608


//--------------------- .nv.constant0._ZN7cutlass13device_kernelIN5flash19enable_sm80_to_sm89INS1_16FlashAttnFwdSm80INS1_25CollectiveMainloopFwdSm80ILi8ELi1ELb1EN4cute5tupleIJNS5_1CILi128EEENS7_ILi112EEES8_EEELi128ENS_10bfloat16_tEfNS_4arch4Sm80ELb0ELb0ELb0ELb1ELb0ELb1ELb1ELb1EEENS1_21CollectiveEpilogueFwdINS6_IJS8_S8_S9_EEENS6_IJNS7_ILi1EEESH_SH_EEESB_SD_Li256ELb1ELb1ELb1ELb0EEENS1_36VarlenDynamicPersistentTileSchedulerILi128ELi112ELi256ELi256ELb1ELb1ELb0ELb0ELb1ELb1EEEEEEEEEvNT_6ParamsE --------------------------
	.section	.nv.constant0._ZN7cutlass13device_kernelIN5flash19enable_sm80_to_sm89INS1_16FlashAttnFwdSm80INS1_25CollectiveMainloopFwdSm80ILi8ELi1ELb1EN4cute5tupleIJNS5_1CILi128EEENS7_ILi112EEES8_EEELi128ENS_10bfloat16_tEfNS_4arch4Sm80ELb0ELb0ELb0ELb1ELb0ELb1ELb1ELb1EEENS1_21CollectiveEpilogueFwdINS6_IJS8_S8_S9_EEENS6_IJNS7_ILi1EEESH_SH_EEESB_SD_Li256ELb1ELb1ELb1ELb0EEENS1_36VarlenDynamicPersistentTileSchedulerILi128ELi112ELi256ELi256ELb1ELb1ELb0ELb0ELb1ELb1EEEEEEEEEvNT_6ParamsE,"a",@progbits
	.sectionflags	@""
	.align	4
.nv.constant0._ZN7cutlass13device_kernelIN5flash19enable_sm80_to_sm89INS1_16FlashAttnFwdSm80INS1_25CollectiveMainloopFwdSm80ILi8ELi1ELb1EN4cute5tupleIJNS5_1CILi128EEENS7_ILi112EEES8_EEELi128ENS_10bfloat16_tEfNS_4arch4Sm80ELb0ELb0ELb0ELb1ELb0ELb1ELb1ELb1EEENS1_21CollectiveEpilogueFwdINS6_IJS8_S8_S9_EEENS6_IJNS7_ILi1EEESH_SH_EEESB_SD_Li256ELb1ELb1ELb1ELb0EEENS1_36VarlenDynamicPersistentTileSchedulerILi128ELi112ELi256ELi256ELb1ELb1ELb0ELb0ELb1ELb1EEEEEEEEEvNT_6ParamsE:
	.zero		1608


//--------------------- .nv.constant0._ZN7cutlass13device_kernelIN5flash19enable_sm80_to_sm89INS1_16FlashAttnFwdSm80INS1_25CollectiveMainloopFwdSm80ILi4ELi1ELb0EN4cute5tupleIJNS5_1CILi128EEENS7_ILi48EEES8_EEELi128ENS_10bfloat16_tEfNS_4arch4Sm80ELb0ELb1ELb0ELb0ELb0ELb0ELb1ELb1EEENS1_21CollectiveEpilogueFwdINS6_IJS8_S8_S9_EEENS6_IJNS7_ILi1EEESH_SH_EEESB_SD_Li128ELb0ELb1ELb1ELb0EEENS1_19SingleTileSchedulerILb0ELb1ELb1ELi128EEEEEEEEEvNT_6ParamsE --------------------------
	.section	.nv.constant0._ZN7cutlass13device_kernelIN5flash19enable_sm80_to_sm89INS1_16FlashAttnFwdSm80INS1_25CollectiveMainloopFwdSm80ILi4ELi1ELb0EN4cute5tupleIJNS5_1CILi128EEENS7_ILi48EEES8_EEELi128ENS_10bfloat16_tEfNS_4arch4Sm80ELb0ELb1ELb0ELb0ELb0ELb0ELb1ELb1EEENS1_21CollectiveEpilogueFwdINS6_IJS8_S8_S9_EEENS6_IJNS7_ILi1EEESH_SH_EEESB_SD_Li128ELb0ELb1ELb1ELb0EEENS1_19SingleTileSchedulerILb0ELb1ELb1ELi128EEEEEEEEEvNT_6ParamsE,"a",@progbits
	.sectionflags	@""
	.align	4
.nv.constant0._ZN7cutlass13device_kernelIN5flash19enable_sm80_to_sm89INS1_16FlashAttnFwdSm80INS1_25CollectiveMainloopFwdSm80ILi4ELi1ELb0EN4cute5tupleIJNS5_1CILi128EEENS7_ILi48EEES8_EEELi128ENS_10bfloat16_tEfNS_4arch4Sm80ELb0ELb1ELb0ELb0ELb0ELb0ELb1ELb1EEENS1_21CollectiveEpilogueFwdINS6_IJS8_S8_S9_EEENS6_IJNS7_ILi1EEESH_SH_EEESB_SD_Li128ELb0ELb1ELb1ELb0EEENS1_19SingleTileSchedulerILb0ELb1ELb1ELi128EEEEEEEEEvNT_6ParamsE:
	.zero		1576


//--------------------- .nv.constant0._ZN7cutlass13device_kernelIN5flash19enable_sm80_to_sm89INS1_16FlashAttnFwdSm80INS1_25CollectiveMainloopFwdSm80ILi8ELi1ELb1EN4cute5tupleIJNS5_1CILi128EEENS7_ILi96EEES8_EEELi128ENS_10bfloat16_tEfNS_4arch4Sm80ELb0ELb1ELb0ELb1ELb0ELb0ELb1ELb1EEENS1_21CollectiveEpilogueFwdINS6_IJS8_S8_S9_EEENS6_IJNS7_ILi1EEESH_SH_EEESB_SD_Li256ELb1ELb1ELb1ELb0EEENS1_36VarlenDynamicPersistentTileSchedulerILi128ELi96ELi256ELi256ELb1ELb1ELb0ELb1ELb0ELb1EEEEEEEEEvNT_6ParamsE --------------------------
	.section	.nv.constant0._ZN7cutlass13device_kernelIN5flash19enable_sm80_to_sm89INS1_16FlashAttnFwdSm80INS1_25CollectiveMainloopFwdSm80ILi8ELi1ELb1EN4cute5tupleIJNS5_1CILi128EEENS7_ILi96EEES8_EEELi128ENS_10bfloat16_tEfNS_4arch4Sm80ELb0ELb1ELb0ELb1ELb0ELb0ELb1ELb1EEENS1_21CollectiveEpilogueFwdINS6_IJS8_S8_S9_EEENS6_IJNS7_ILi1EEESH_SH_EEESB_SD_Li256ELb1ELb1ELb1ELb0EEENS1_36VarlenDynamicPersistentTileSchedulerILi128ELi96ELi256ELi256ELb1ELb1ELb0ELb1ELb0ELb1EEEEEEEEEvNT_6ParamsE,"a",@progbits
	.sectionflags	@""
	.align	4
.nv.constant0._ZN7cutlass13device_kernelIN5flash19enable_sm80_to_sm89INS1_16FlashAttnFwdSm80INS1_25CollectiveMainloopFwdSm80ILi8ELi1ELb1EN4cute5tupleIJNS5_1CILi128EEENS7_ILi96EEES8_EEELi128ENS_10bfloat16_tEfNS_4arch4Sm80ELb0ELb1ELb0ELb1ELb0ELb0ELb1ELb1EEENS1_21CollectiveEpilogueFwdINS6_IJS8_S8_S9_EEENS6_IJNS7_ILi1EEESH_SH_EEESB_SD_Li256ELb1ELb1ELb1ELb0EEENS1_36VarlenDynamicPersistentTileSchedulerILi128ELi96ELi256ELi256ELb1ELb1ELb0ELb1ELb0ELb1EEEEEEEEEvNT_6ParamsE:
	.zero		1608


//--------------------- .nv.constant0._ZN7cutlass13device_kernelIN5flash19enable_sm80_to_sm89INS1_16FlashAttnFwdSm80INS1_25CollectiveMainloopFwdSm80ILi8ELi1ELb1EN4cute5tupleIJNS5_1CILi128EEENS7_ILi96EEES8_EEELi128ENS_10bfloat16_tEfNS_4arch4Sm80ELb0ELb1ELb0ELb1ELb0ELb1ELb1ELb1EEENS1_21CollectiveEpilogueFwdINS6_IJS8_S8_S9_EEENS6_IJNS7_ILi1EEESH_SH_EEESB_SD_Li256ELb1ELb1ELb1ELb0EEENS1_36VarlenDynamicPersistentTileSchedulerILi128ELi96ELi256ELi256ELb1ELb1ELb0ELb1ELb0ELb1EEEEEEEEEvNT_6ParamsE --------------------------
	.section	.nv.constant0._ZN7cutlass13device_kernelIN5flash19enable_sm80_to_sm89INS1_16FlashAttnFwdSm80INS1_25CollectiveMainloopFwdSm80ILi8ELi1ELb1EN4cute5tupleIJNS5_1CILi128EEENS7_ILi96EEES8_EEELi128ENS_10bfloat16_tEfNS_4arch4Sm80ELb0ELb1ELb0ELb1ELb0ELb1ELb1ELb1EEENS1_21CollectiveEpilogueFwdINS6_IJS8_S8_S9_EEENS6_IJNS7_ILi1EEESH_SH_EEESB_SD_Li256ELb1ELb1ELb1ELb0EEENS1_36VarlenDynamicPersistentTileSchedulerILi128ELi96ELi256ELi256ELb1ELb1ELb0ELb1ELb0ELb1EEEEEEEEEvNT_6ParamsE,"a",@progbits
	.sectionflags	@""
	.align	4
.nv.constant0._ZN7cutlass13device_kernelIN5flash19enable_sm80_to_sm89INS1_16FlashAttnFwdSm80INS1_25CollectiveMainloopFwdSm80ILi8ELi1ELb1EN4cute5tupleIJNS5_1CILi128EEENS7_ILi96EEES8_EEELi128ENS_10bfloat16_tEfNS_4arch4Sm80ELb0ELb1ELb0ELb1ELb0ELb1ELb1ELb1EEENS1_21CollectiveEpilogueFwdINS6_IJS8_S8_S9_EEENS6_IJNS7_ILi1EEESH_SH_EEESB_SD_Li256ELb1ELb1ELb1ELb0EEENS1_36VarlenDynamicPersistentTileSchedulerILi128ELi96ELi256ELi256ELb1ELb1ELb0ELb1ELb0ELb1EEEEEEEEEvNT_6ParamsE:
	.zero		1608


//--------------------- .nv.constant0._ZN7cutlass13device_kernelIN5flash19enable_sm80_to_sm89INS1_16FlashAttnFwdSm80INS1_25CollectiveMainloopFwdSm80ILi4ELi1ELb0EN4cute5tupleIJNS5_1CILi128EEENS7_ILi64EEES8_EEELi128ENS_10bfloat16_tEfNS_4arch4Sm80ELb1ELb0ELb0ELb0ELb0ELb0ELb1ELb1EEENS1_21CollectiveEpilogueFwdINS6_IJS8_S8_S9_EEENS6_IJNS7_ILi1EEESH_SH_EEESB_SD_Li128ELb0ELb1ELb1ELb0EEENS1_30DynamicPersistentTileSchedulerILi128ELi128ELb1ELb1ELb0EEEEEEEEEvNT_6ParamsE --------------------------
	.section	.nv.constant0._ZN7cutlass13device_kernelIN5flash19enable_sm80_to_sm89INS1_16FlashAttnFwdSm80INS1_25CollectiveMainloopFwdSm80ILi4ELi1ELb0EN4cute5tupleIJNS5_1CILi128EEENS7_ILi64EEES8_EEELi128ENS_10bfloat16_tEfNS_4arch4Sm80ELb1ELb0ELb0ELb0ELb0ELb0ELb1ELb1EEENS1_21CollectiveEpilogueFwdINS6_IJS8_S8_S9_EEENS6_IJNS7_ILi1EEESH_SH_EEESB_SD_Li128ELb0ELb1ELb1ELb0EEENS1_30DynamicPersistentTileSchedulerILi128ELi128ELb1ELb1ELb0EEEEEEEEEvNT_6ParamsE,"a",@progbits
	.sectionflags	@""
	.align	4
.nv.constant0._ZN7cutlass13device_kernelIN5flash19enable_sm80_to_sm89INS1_16FlashAttnFwdSm80INS1_25CollectiveMainloopFwdSm80ILi4ELi1ELb0EN4cute5tupleIJNS5_1CILi128EEENS7_ILi64EEES8_EEELi128ENS_10bfloat16_tEfNS_4arch4Sm80ELb1ELb0ELb0ELb0ELb0ELb0ELb1ELb1EEENS1_21CollectiveEpilogueFwdINS6_IJS8_S8_S9_EEENS6_IJNS7_ILi1EEESH_SH_EEESB_SD_Li128ELb0ELb1ELb1ELb0EEENS1_30DynamicPersistentTileSchedulerILi128ELi128ELb1ELb1ELb0EEEEEEEEEvNT_6ParamsE:
	.zero		1592


//--------------------- .nv.constant0._ZN7cutlass13device_kernelIN5flash19enable_sm80_to_sm89INS1_16FlashAttnFwdSm80INS1_25CollectiveMainloopFwdSm80ILi8ELi1ELb1EN4cute5tupleIJNS5_1CILi128EEENS7_ILi112EEES8_EEELi128ENS_10bfloat16_tEfNS_4arch4Sm80ELb1ELb0ELb0ELb1ELb0ELb0ELb1ELb1EEENS1_21CollectiveEpilogueFwdINS6_IJS8_S8_S9_EEENS6_IJNS7_ILi1EEESH_SH_EEESB_SD_Li256ELb1ELb1ELb1ELb0EEENS1_36VarlenDynamicPersistentTileSchedulerILi128ELi112ELi256ELi256ELb1ELb1ELb0ELb1ELb1ELb1EEEEEEEEEvNT_6ParamsE --------------------------
	.section	.nv.constant0._ZN7cutlass13device_kernelIN5flash19enable_sm80_to_sm89INS1_16FlashAttnFwdSm80INS1_25CollectiveMainloopFwdSm80ILi8ELi1ELb1EN4cute5tupleIJNS5_1CILi128EEENS7_ILi112EEES8_EEELi128ENS_10bfloat16_tEfNS_4arch4Sm80ELb1ELb0ELb0ELb1ELb0ELb0ELb1ELb1EEENS1_21CollectiveEpilogueFwdINS6_IJS8_S8_S9_EEENS6_IJNS7_ILi1EEESH_SH_EEESB_SD_Li256ELb1ELb1ELb1ELb0EEENS1_36VarlenDynamicPersistentTileSchedulerILi128ELi112ELi256ELi256ELb1ELb1ELb0ELb1ELb1ELb1EEEEEEEEEvNT_6ParamsE,"a",@progbits
	.sectionflags	@""
	.align	4
.nv.constant0._ZN7cutlass13device_kernelIN5flash19enable_sm80_to_sm89INS1_16FlashAttnFwdSm80INS1_25CollectiveMainloopFwdSm80ILi8ELi1ELb1EN4cute5tupleIJNS5_1CILi128EEENS7_ILi112EEES8_EEELi128ENS_10bfloat16_tEfNS_4arch4Sm80ELb1ELb0ELb0ELb1ELb0ELb0ELb1ELb1EEENS1_21CollectiveEpilogueFwdINS6_IJS8_S8_S9_EEENS6_IJNS7_ILi1EEESH_SH_EEESB_SD_Li256ELb1ELb1ELb1ELb0EEENS1_36VarlenDynamicPersistentTileSchedulerILi128ELi112ELi256ELi256ELb1ELb1ELb0ELb1ELb1ELb1EEEEEEEEEvNT_6ParamsE:
	.zero		1608


//--------------------- .nv.constant0._ZN7cutlass13device_kernelIN5flash19enable_sm80_to_sm89INS1_16FlashAttnFwdSm80INS1_25CollectiveMainloopFwdSm80ILi8ELi1ELb1EN4cute5tupleIJNS5_1CILi128EEENS7_ILi112EEES8_EEELi128ENS_10bfloat16_tEfNS_4arch4Sm80ELb1ELb0ELb0ELb1ELb0ELb1ELb1ELb1EEENS1_21CollectiveEpilogueFwdINS6_IJS8_S8_S9_EEENS6_IJNS7_ILi1EEESH_SH_EEESB_SD_Li256ELb1ELb1ELb1ELb0EEENS1_36VarlenDynamicPersistentTileSchedulerILi128ELi112ELi256ELi256ELb1ELb1ELb0ELb1ELb1ELb1EEEEEEEEEvNT_6ParamsE --------------------------
	.section	.nv.constant0._ZN7cutlass13device_kernelIN5flash19enable_sm80_to_sm89INS1_16FlashAttnFwdSm80INS1_25CollectiveMainloopFwdSm80ILi8ELi1ELb1EN4cute5tupleIJNS5_1CILi128EEENS7_ILi112EEES8_EEELi128ENS_10bfloat16_tEfNS_4arch4Sm80ELb1ELb0ELb0ELb1ELb0ELb1ELb1ELb1EEENS1_21CollectiveEpilogueFwdINS6_IJS8_S8_S9_EEENS6_IJNS7_ILi1EEESH_SH_EEESB_SD_Li256ELb1ELb1ELb1ELb0EEENS1_36VarlenDynamicPersistentTileSchedulerILi128ELi112ELi256ELi256ELb1ELb1ELb0ELb1ELb1ELb1EEEEEEEEEvNT_6ParamsE,"a",@progbits
	.sectionflags	@""
	.align	4
.nv.constant0._ZN7cutlass13device_kernelIN5flash19enable_sm80_to_sm89INS1_16FlashAttnFwdSm80INS1_25CollectiveMainloopFwdSm80ILi8ELi1ELb1EN4cute5tupleIJNS5_1CILi128EEENS7_ILi112EEES8_EEELi128ENS_10bfloat16_tEfNS_4arch4Sm80ELb1ELb0ELb0ELb1ELb0ELb1ELb1ELb1EEENS1_21CollectiveEpilogueFwdINS6_IJS8_S8_S9_EEENS6_IJNS7_ILi1EEESH_SH_EEESB_SD_Li256ELb1ELb1ELb1ELb0EEENS1_36VarlenDynamicPersistentTileSchedulerILi128ELi112ELi256ELi256ELb1ELb1ELb0ELb1ELb1ELb1EEEEEEEEEvNT_6ParamsE:
	.zero		1608


//--------------------- SYMBOLS --------------------------

	.type		.nv.reservedSmem.offset0,@object
	.size		.nv.reservedSmem.offset0,0x4
